	.headerflags	@"EF_CUDA_TEXMODE_UNIFIED EF_CUDA_64BIT_ADDRESS EF_CUDA_SM86 EF_CUDA_VIRTUAL_SM(EF_CUDA_SM86)"
	.elftype	@"ET_EXEC"


//--------------------- .nv.info                  --------------------------
	.section	.nv.info,"",@"SHT_CUDA_INFO"
	.align	4


	//----- nvinfo : EIATTR_REGCOUNT
	.align		4
        /*0000*/ 	.byte	0x04, 0x2f
        /*0002*/ 	.short	(.L_1 - .L_0)
	.align		4
.L_0:
        /*0004*/ 	.word	index@(matmul_kernel)
        /*0008*/ 	.word	0x000000a4


	//----- nvinfo : EIATTR_MIN_STACK_SIZE
	.align		4
.L_1:
        /*000c*/ 	.byte	0x04, 0x12
        /*000e*/ 	.short	(.L_3 - .L_2)
	.align		4
.L_2:
        /*0010*/ 	.word	index@(matmul_kernel)
        /*0014*/ 	.word	0x00000000


	//----- nvinfo : EIATTR_FRAME_SIZE
	.align		4
.L_3:
        /*0018*/ 	.byte	0x04, 0x11
        /*001a*/ 	.short	(.L_5 - .L_4)
	.align		4
.L_4:
        /*001c*/ 	.word	index@(matmul_kernel)
        /*0020*/ 	.word	0x00000000


	//----- nvinfo : EIATTR_MIN_STACK_SIZE
	.align		4
.L_5:
        /*0024*/ 	.byte	0x04, 0x12
        /*0026*/ 	.short	(.L_7 - .L_6)
	.align		4
.L_6:
        /*0028*/ 	.word	index@(matmul_kernel)
        /*002c*/ 	.word	0x00000000
.L_7:


//--------------------- .nv.info.matmul_kernel    --------------------------
	.section	.nv.info.matmul_kernel,"",@"SHT_CUDA_INFO"
	.sectionflags	@""
	.align	4


	//----- nvinfo : EIATTR_CUDA_API_VERSION
	.align		4
        /*0000*/ 	.byte	0x04, 0x37
        /*0002*/ 	.short	(.L_9 - .L_8)
.L_8:
        /*0004*/ 	.word	0x0000007c


	//----- nvinfo : EIATTR_SW2861232_WAR
	.align		4
.L_9:
        /*0008*/ 	.byte	0x01, 0x35
	.zero		2


	//----- nvinfo : EIATTR_PARAM_CBANK
	.align		4
        /*000c*/ 	.byte	0x04, 0x0a
        /*000e*/ 	.short	(.L_11 - .L_10)
	.align		4
.L_10:
        /*0010*/ 	.word	index@(.nv.constant0.matmul_kernel)
        /*0014*/ 	.short	0x0160
        /*0016*/ 	.short	0x0038


	//----- nvinfo : EIATTR_CBANK_PARAM_SIZE
	.align		4
.L_11:
        /*0018*/ 	.byte	0x03, 0x19
        /*001a*/ 	.short	0x0038


	//----- nvinfo : EIATTR_KPARAM_INFO
	.align		4
        /*001c*/ 	.byte	0x04, 0x17
        /*001e*/ 	.short	(.L_13 - .L_12)
.L_12:
        /*0020*/ 	.word	0x00000000
        /*0024*/ 	.short	0x0009
        /*0026*/ 	.short	0x0030
        /*0028*/ 	.byte	0x00, 0xf4, 0x21, 0x00


	//----- nvinfo : EIATTR_KPARAM_INFO
	.align		4
.L_13:
        /*002c*/ 	.byte	0x04, 0x17
        /*002e*/ 	.short	(.L_15 - .L_14)
.L_14:
        /*0030*/ 	.word	0x00000000
        /*0034*/ 	.short	0x0008
        /*0036*/ 	.short	0x002c
        /*0038*/ 	.byte	0x00, 0xf0, 0x11, 0x00


	//----- nvinfo : EIATTR_KPARAM_INFO
	.align		4
.L_15:
        /*003c*/ 	.byte	0x04, 0x17
        /*003e*/ 	.short	(.L_17 - .L_16)
.L_16:
        /*0040*/ 	.word	0x00000000
        /*0044*/ 	.short	0x0007
        /*0046*/ 	.short	0x0028
        /*0048*/ 	.byte	0x00, 0xf0, 0x11, 0x00


	//----- nvinfo : EIATTR_KPARAM_INFO
	.align		4
.L_17:
        /*004c*/ 	.byte	0x04, 0x17
        /*004e*/ 	.short	(.L_19 - .L_18)
.L_18:
        /*0050*/ 	.word	0x00000000
        /*0054*/ 	.short	0x0006
        /*0056*/ 	.short	0x0024
        /*0058*/ 	.byte	0x00, 0xf0, 0x11, 0x00


	//----- nvinfo : EIATTR_KPARAM_INFO
	.align		4
.L_19:
        /*005c*/ 	.byte	0x04, 0x17
        /*005e*/ 	.short	(.L_21 - .L_20)
.L_20:
        /*0060*/ 	.word	0x00000000
        /*0064*/ 	.short	0x0005
        /*0066*/ 	.short	0x0020
        /*0068*/ 	.byte	0x00, 0xf0, 0x11, 0x00


	//----- nvinfo : EIATTR_KPARAM_INFO
	.align		4
.L_21:
        /*006c*/ 	.byte	0x04, 0x17
        /*006e*/ 	.short	(.L_23 - .L_22)
.L_22:
        /*0070*/ 	.word	0x00000000
        /*0074*/ 	.short	0x0004
        /*0076*/ 	.short	0x001c
        /*0078*/ 	.byte	0x00, 0xf0, 0x11, 0x00


	//----- nvinfo : EIATTR_KPARAM_INFO
	.align		4
.L_23:
        /*007c*/ 	.byte	0x04, 0x17
        /*007e*/ 	.short	(.L_25 - .L_24)
.L_24:
        /*0080*/ 	.word	0x00000000
        /*0084*/ 	.short	0x0003
        /*0086*/ 	.short	0x0018
        /*0088*/ 	.byte	0x00, 0xf0, 0x11, 0x00


	//----- nvinfo : EIATTR_KPARAM_INFO
	.align		4
.L_25:
        /*008c*/ 	.byte	0x04, 0x17
        /*008e*/ 	.short	(.L_27 - .L_26)
.L_26:
        /*0090*/ 	.word	0x00000000
        /*0094*/ 	.short	0x0002
        /*0096*/ 	.short	0x0010
        /*0098*/ 	.byte	0x00, 0xf4, 0x21, 0x00


	//----- nvinfo : EIATTR_KPARAM_INFO
	.align		4
.L_27:
        /*009c*/ 	.byte	0x04, 0x17
        /*009e*/ 	.short	(.L_29 - .L_28)
.L_28:
        /*00a0*/ 	.word	0x00000000
        /*00a4*/ 	.short	0x0001
        /*00a6*/ 	.short	0x0008
        /*00a8*/ 	.byte	0x00, 0xf4, 0x21, 0x00


	//----- nvinfo : EIATTR_KPARAM_INFO
	.align		4
.L_29:
        /*00ac*/ 	.byte	0x04, 0x17
        /*00ae*/ 	.short	(.L_31 - .L_30)
.L_30:
        /*00b0*/ 	.word	0x00000000
        /*00b4*/ 	.short	0x0000
        /*00b6*/ 	.short	0x0000
        /*00b8*/ 	.byte	0x00, 0xf4, 0x21, 0x00


	//----- nvinfo : EIATTR_MAXREG_COUNT
	.align		4
.L_31:
        /*00bc*/ 	.byte	0x03, 0x1b
        /*00be*/ 	.short	0x00ff


	//----- nvinfo : EIATTR_EXIT_INSTR_OFFSETS
	.align		4
        /*00c0*/ 	.byte	0x04, 0x1c
        /*00c2*/ 	.short	(.L_33 - .L_32)


	//   ....[0]....
.L_32:
        /*00c4*/ 	.word	0x00002800


	//   ....[1]....
        /*00c8*/ 	.word	0x00002860


	//----- nvinfo : EIATTR_REQNTID
	.align		4
.L_33:
        /*00cc*/ 	.byte	0x04, 0x10
        /*00ce*/ 	.short	(.L_35 - .L_34)
.L_34:
        /*00d0*/ 	.word	0x00000080
        /*00d4*/ 	.word	0x00000001
        /*00d8*/ 	.word	0x00000001
.L_35:


//--------------------- .nv.callgraph             --------------------------
	.section	.nv.callgraph,"",@"SHT_CUDA_CALLGRAPH"
	.align	4
	.sectionentsize	8
	.align		4
        /*0000*/ 	.word	0x00000000
	.align		4
        /*0004*/ 	.word	0xffffffff
	.align		4
        /*0008*/ 	.word	0x00000000
	.align		4
        /*000c*/ 	.word	0xfffffffe
	.align		4
        /*0010*/ 	.word	0x00000000
	.align		4
        /*0014*/ 	.word	0xfffffffd
	.align		4
        /*0018*/ 	.word	0x00000000
	.align		4
        /*001c*/ 	.word	0xfffffffc


//--------------------- .nv.rel.action            --------------------------
	.section	.nv.rel.action,"",@"SHT_CUDA_RELOCINFO"
	.align	8
	.sectionentsize	8
        /*0000*/ 	.byte	0x73, 0x00, 0x00, 0x00, 0x00, 0x00, 0x00, 0x00, 0x00, 0x00, 0x00, 0x11, 0x25, 0x00, 0x05, 0x36


//--------------------- .nv.constant0.matmul_kernel --------------------------
	.section	.nv.constant0.matmul_kernel,"a",@progbits
	.sectionflags	@""
	.align	4
.nv.constant0.matmul_kernel:
	.zero		408


//--------------------- .text.matmul_kernel       --------------------------
	.section	.text.matmul_kernel,"ax",@progbits
	.sectionflags	@"SHF_BARRIERS=1"
	.sectioninfo	@"SHI_REGISTERS=164"
	.align	128
        .global         matmul_kernel
        .type           matmul_kernel,@function
        .size           matmul_kernel,(.L_x_4 - matmul_kernel)
        .other          matmul_kernel,@"STO_CUDA_ENTRY STV_DEFAULT"
matmul_kernel:
.text.matmul_kernel:
[----:B------:R-:W-:Y:S02]  /*0000*/  IMAD.MOV.U32 R1, RZ, RZ, c[0x0][0x28] ;  /* 0x00000a00ff017624 */ /* 0x000fe400078e00ff */
[----:B------:R-:W1:Y:S01]  /*0010*/  S2R R0, SR_TID.X ;  /* 0x0000000000007919 */ /* 0x000e620000002100 */
[----:B------:R-:W-:Y:S01]  /*0020*/  IMAD.MOV.U32 R125, RZ, RZ, 0x3f ;  /* 0x0000003fff7d7424 */ /* 0x000fe200078e00ff */
[----:B------:R-:W-:Y:S01]  /*0030*/  ULDC.64 UR10, c[0x0][0x118] ;  /* 0x00004600000a7ab9 */ /* 0x000fe20000000a00 */
[----:B------:R-:W-:Y:S01]  /*0040*/  IMAD.MOV.U32 R9, RZ, RZ, c[0x0][0x184] ;  /* 0x00006100ff097624 */ /* 0x000fe200078e00ff */
[----:B------:R-:W2:Y:S01]  /*0050*/  S2R R136, SR_CTAID.Y ;  /* 0x0000000000887919 */ /* 0x000ea20000002600 */
[----:B------:R-:W-:Y:S01]  /*0060*/  IMAD.MOV.U32 R139, RZ, RZ, 0x2 ;  /* 0x00000002ff8b7424 */ /* 0x000fe200078e00ff */
[----:B------:R-:W-:Y:S01]  /*0070*/  IADD3 R125, R125, c[0x0][0x17c], RZ ;  /* 0x00005f007d7d7a10 */ /* 0x000fe20007ffe0ff */
[----:B------:R-:W-:Y:S01]  /*0080*/  IMAD.MOV.U32 R13, RZ, RZ, c[0x0][0x188] ;  /* 0x00006200ff0d7624 */ /* 0x000fe200078e00ff */
[----:B------:R-:W3:Y:S01]  /*0090*/  S2R R129, SR_CTAID.X ;  /* 0x0000000000817919 */ /* 0x000ee20000002500 */
[----:B------:R-:W-:Y:S01]  /*00a0*/  ULDC UR6, c[0x0][0x17c] ;  /* 0x00005f0000067ab9 */ /* 0x000fe20000000800 */
[----:B------:R-:W-:Y:S01]  /*00b0*/  ISETP.GT.AND P0, PT, R125, 0x3f, PT ;  /* 0x0000003f7d00780c */ /* 0x000fe20003f04270 */
[----:B------:R-:W-:Y:S01]  /*00c0*/  UIADD3 UR4, UR6, -0x40, URZ ;  /* 0xffffffc006047890 */ /* 0x000fe2000fffe03f */
[----:B------:R-:W-:-:S02]  /*00d0*/  IMAD.SHL.U32 R126, R13, 0x40, RZ ;  /* 0x000000400d7e7824 */ /* 0x000fc400078e00ff */
[----:B------:R-:W-:Y:S01]  /*00e0*/  SEL R2, RZ, 0x10, !P0 ;  /* 0x00000010ff027807 */ /* 0x000fe20004000000 */
[C---:B-1----:R-:W-:Y:S01]  /*00f0*/  IMAD.SHL.U32 R11, R0.reuse, 0x8, RZ ;  /* 0x00000008000b7824 */ /* 0x042fe200078e00ff */
[----:B------:R-:W-:Y:S02]  /*0100*/  SHF.R.U32.HI R133, RZ, 0x3, R0 ;  /* 0x00000003ff857819 */ /* 0x000fe40000011600 */
[----:B------:R-:W-:Y:S01]  /*0110*/  LOP3.LUT R135, R0, 0x10, RZ, 0xc0, !PT ;  /* 0x0000001000877812 */ /* 0x000fe200078ec0ff */
[----:B--2---:R-:W-:Y:S01]  /*0120*/  IMAD.SHL.U32 R136, R136, 0x80, RZ ;  /* 0x0000008088887824 */ /* 0x004fe200078e00ff */
[----:B------:R-:W-:Y:S02]  /*0130*/  LOP3.LUT R127, R11, 0x38, RZ, 0xc0, !PT ;  /* 0x000000380b7f7812 */ /* 0x000fe400078ec0ff */
[----:B------:R-:W-:Y:S01]  /*0140*/  SGXT.U32 R133, R133, 0x4 ;  /* 0x000000048585781a */ /* 0x000fe20000000000 */
[----:B---3--:R-:W-:Y:S01]  /*0150*/  IMAD.SHL.U32 R129, R129, 0x40, RZ ;  /* 0x0000004081817824 */ /* 0x008fe200078e00ff */
[----:B------:R-:W-:-:S02]  /*0160*/  ISETP.GE.AND P1, PT, R127, c[0x0][0x17c], PT ;  /* 0x00005f007f007a0c */ /* 0x000fc40003f26270 */
[C---:B------:R-:W-:Y:S01]  /*0170*/  LOP3.LUT R132, R133.reuse, 0x10, RZ, 0xfc, !PT ;  /* 0x0000001085847812 */ /* 0x040fe200078efcff */
[C---:B------:R-:W-:Y:S01]  /*0180*/  IMAD R6, R133.reuse, c[0x0][0x188], RZ ;  /* 0x0000620085067a24 */ /* 0x040fe200078e02ff */
[----:B------:R-:W-:Y:S02]  /*0190*/  SEL R3, R2, RZ, !P1 ;  /* 0x000000ff02037207 */ /* 0x000fe40004800000 */
[C---:B------:R-:W-:Y:S01]  /*01a0*/  ISETP.GE.AND P1, PT, R133.reuse, c[0x0][0x17c], PT ;  /* 0x00005f0085007a0c */ /* 0x040fe20003f26270 */
[----:B------:R-:W-:Y:S01]  /*01b0*/  IMAD.WIDE R144, R6, R139, c[0x0][0x168] ;  /* 0x00005a0006907625 */ /* 0x000fe200078e028b */
[C---:B------:R-:W-:Y:S02]  /*01c0*/  LOP3.LUT R131, R133.reuse, 0x20, RZ, 0xfc, !PT ;  /* 0x0000002085837812 */ /* 0x040fe400078efcff */
[----:B------:R-:W-:Y:S01]  /*01d0*/  LOP3.LUT R130, R133, 0x30, RZ, 0xfc, !PT ;  /* 0x0000003085827812 */ /* 0x000fe200078efcff */
[----:B------:R-:W-:Y:S01]  /*01e0*/  IMAD R6, R13, 0x10, R6 ;  /* 0x000000100d067824 */ /* 0x000fe200078e0206 */
[----:B------:R-:W-:-:S02]  /*01f0*/  ISETP.NE.U32.AND P6, PT, R3, RZ, PT ;  /* 0x000000ff0300720c */ /* 0x000fc40003fc5070 */
[----:B------:R-:W-:Y:S01]  /*0200*/  ISETP.GE.AND P2, PT, R132, c[0x0][0x17c], PT ;  /* 0x00005f0084007a0c */ /* 0x000fe20003f46270 */
[-C--:B------:R-:W-:Y:S01]  /*0210*/  IMAD.WIDE R142, R6, R139.reuse, c[0x0][0x168] ;  /* 0x00005a00068e7625 */ /* 0x080fe200078e028b */
[----:B------:R-:W-:Y:S02]  /*0220*/  SEL R3, R2, RZ, !P1 ;  /* 0x000000ff02037207 */ /* 0x000fe40004800000 */
[----:B------:R-:W-:Y:S01]  /*0230*/  ISETP.GE.AND P1, PT, R131, c[0x0][0x17c], PT ;  /* 0x00005f0083007a0c */ /* 0x000fe20003f26270 */
[C---:B------:R-:W-:Y:S01]  /*0240*/  IMAD R6, R13.reuse, 0x10, R6 ;  /* 0x000000100d067824 */ /* 0x040fe200078e0206 */
[----:B------:R-:W-:Y:S02]  /*0250*/  ISETP.GE.AND P3, PT, R130, c[0x0][0x17c], PT ;  /* 0x00005f0082007a0c */ /* 0x000fe40003f66270 */
[----:B------:R-:W-:Y:S01]  /*0260*/  SEL R4, R2, RZ, !P2 ;  /* 0x000000ff02047207 */ /* 0x000fe20005000000 */
[----:B------:R-:W-:Y:S01]  /*0270*/  IMAD R138, R13, 0x10, R6 ;  /* 0x000000100d8a7824 */ /* 0x000fe200078e0206 */
[----:B------:R-:W-:Y:S01]  /*0280*/  ISETP.NE.U32.AND P2, PT, R3, RZ, PT ;  /* 0x000000ff0300720c */ /* 0x000fe20003f45070 */
[----:B------:R-:W-:Y:S01]  /*0290*/  IMAD.WIDE R140, R6, R139, c[0x0][0x168] ;  /* 0x00005a00068c7625 */ /* 0x000fe200078e028b */
[----:B------:R-:W-:-:S02]  /*02a0*/  SEL R3, R2, RZ, !P1 ;  /* 0x000000ff02037207 */ /* 0x000fc40004800000 */
[----:B------:R-:W-:Y:S02]  /*02b0*/  SEL R2, R2, RZ, !P3 ;  /* 0x000000ff02027207 */ /* 0x000fe40005800000 */
[----:B------:R-:W-:Y:S02]  /*02c0*/  ISETP.NE.U32.AND P4, PT, R3, RZ, PT ;  /* 0x000000ff0300720c */ /* 0x000fe40003f85070 */
[----:B------:R-:W-:Y:S02]  /*02d0*/  ISETP.NE.U32.AND P1, PT, R2, RZ, PT ;  /* 0x000000ff0200720c */ /* 0x000fe40003f25070 */
[----:B------:R-:W-:Y:S02]  /*02e0*/  LOP3.LUT R2, R11, 0x38, R0, 0x48, !PT ;  /* 0x000000380b027812 */ /* 0x000fe400078e4800 */
[----:B------:R-:W-:Y:S02]  /*02f0*/  ISETP.NE.U32.AND P5, PT, R4, RZ, PT ;  /* 0x000000ff0400720c */ /* 0x000fe40003fa5070 */
[----:B------:R-:W-:Y:S01]  /*0300*/  LOP3.LUT R3, R136, 0x10, R133, 0xfe, !PT ;  /* 0x0000001088037812 */ /* 0x000fe200078efe85 */
[C---:B------:R-:W-:Y:S01]  /*0310*/  IMAD R128, R133.reuse, 0x40, R2 ;  /* 0x0000004085807824 */ /* 0x040fe200078e0202 */
[----:B------:R-:W-:-:S02]  /*0320*/  LOP3.LUT R2, R133, R136, RZ, 0xfc, !PT ;  /* 0x0000008885027212 */ /* 0x000fc400078efcff */
[C-C-:B------:R-:W-:Y:S01]  /*0330*/  LOP3.LUT R4, R136.reuse, 0x20, R133.reuse, 0xfe, !PT ;  /* 0x0000002088047812 */ /* 0x140fe200078efe85 */
[----:B------:R-:W-:Y:S01]  /*0340*/  IMAD R3, R3, c[0x0][0x184], RZ ;  /* 0x0000610003037a24 */ /* 0x000fe200078e02ff */
[----:B------:R-:W-:Y:S01]  /*0350*/  LOP3.LUT R5, R136, 0x30, R133, 0xfe, !PT ;  /* 0x0000003088057812 */ /* 0x000fe200078efe85 */
[----:B------:R-:W-:Y:S01]  /*0360*/  IMAD R2, R2, c[0x0][0x184], RZ ;  /* 0x0000610002027a24 */ /* 0x000fe200078e02ff */
[----:B------:R-:W-:Y:S01]  /*0370*/  LOP3.LUT R7, R129, 0x38, R11, 0xf8, !PT ;  /* 0x0000003881077812 */ /* 0x000fe200078ef80b */
[----:B------:R-:W-:Y:S01]  /*0380*/  IMAD R4, R4, c[0x0][0x184], RZ ;  /* 0x0000610004047a24 */ /* 0x000fe200078e02ff */
[----:B------:R-:W-:Y:S01]  /*0390*/  ISETP.GE.AND P3, PT, R127, UR4, PT ;  /* 0x000000047f007c0c */ /* 0x000fe2000bf66270 */
[----:B------:R-:W-:Y:S01]  /*03a0*/  IMAD R152, R9, 0x40, R2 ;  /* 0x0000004009987824 */ /* 0x000fe200078e0202 */
[----:B------:R-:W-:Y:S01]  /*03b0*/  LOP3.LUT R10, R0, 0x20, RZ, 0xc0, !PT ;  /* 0x00000020000a7812 */ /* 0x000fe200078ec0ff */
[----:B------:R-:W-:Y:S01]  /*03c0*/  IMAD R5, R5, c[0x0][0x184], RZ ;  /* 0x0000610005057a24 */ /* 0x000fe200078e02ff */
[----:B------:R-:W-:Y:S01]  /*03d0*/  SEL R8, RZ, 0x10, P3 ;  /* 0x00000010ff087807 */ /* 0x000fe20001800000 */
[----:B------:R-:W-:Y:S01]  /*03e0*/  IMAD R150, R9, 0x10, R152 ;  /* 0x0000001009967824 */ /* 0x000fe200078e0298 */
[----:B------:R-:W-:Y:S01]  /*03f0*/  ISETP.GT.AND P3, PT, R125, 0x7f, PT ;  /* 0x0000007f7d00780c */ /* 0x000fe20003f64270 */
[----:B------:R-:W-:Y:S01]  /*0400*/  IMAD.WIDE R160, R2, R139, c[0x0][0x160] ;  /* 0x0000580002a07625 */ /* 0x000fe200078e028b */
[----:B------:R-:W-:-:S02]  /*0410*/  LOP3.LUT R134, R0, 0x40, RZ, 0xc0, !PT ;  /* 0x0000004000867812 */ /* 0x000fc400078ec0ff */
[----:B------:R-:W-:Y:S01]  /*0420*/  SEL R8, R8, RZ, P3 ;  /* 0x000000ff08087207 */ /* 0x000fe20001800000 */
[----:B------:R-:W-:Y:S02]  /*0430*/  IMAD R148, R9, 0x10, R150 ;  /* 0x0000001009947824 */ /* 0x000fe400078e0296 */
[----:B------:R-:W-:-:S04]  /*0440*/  IMAD.WIDE R158, R3, R139, c[0x0][0x160] ;  /* 0x00005800039e7625 */ /* 0x000fc800078e028b */
[----:B------:R-:W-:-:S04]  /*0450*/  IMAD.WIDE R156, R4, R139, c[0x0][0x160] ;  /* 0x00005800049c7625 */ /* 0x000fc800078e028b */
[----:B------:R-:W-:-:S04]  /*0460*/  IMAD.WIDE R154, R5, R139, c[0x0][0x160] ;  /* 0x00005800059a7625 */ /* 0x000fc800078e028b */
[----:B------:R-:W-:Y:S02]  /*0470*/  IMAD R146, R9, 0x10, R148 ;  /* 0x0000001009927824 */ /* 0x000fe400078e0294 */
[----:B------:R-:W-:-:S04]  /*0480*/  IMAD.WIDE R152, R152, R139, c[0x0][0x160] ;  /* 0x0000580098987625 */ /* 0x000fc800078e028b */
[----:B------:R-:W-:-:S04]  /*0490*/  IMAD.WIDE R150, R150, R139, c[0x0][0x160] ;  /* 0x0000580096967625 */ /* 0x000fc800078e028b */
[----:B------:R-:W-:Y:S02]  /*04a0*/  IMAD.SHL.U32 R128, R128, 0x2, RZ ;  /* 0x0000000280807824 */ /* 0x000fe400078e00ff */
[----:B------:R-:W-:-:S04]  /*04b0*/  IMAD.WIDE.U32 R160, R127, 0x2, R160 ;  /* 0x000000027fa07825 */ /* 0x000fc800078e00a0 */
[----:B------:R-:W-:Y:S01]  /*04c0*/  IMAD.WIDE R148, R148, R139, c[0x0][0x160] ;  /* 0x0000580094947625 */ /* 0x000fe200078e028b */
[----:B------:R1:W-:Y:S03]  /*04d0*/  LDGSTS.E.BYPASS.128 [R128], [R160.64], P6 ;  /* 0x00000000a0807fae */ /* 0x0003e6000b101c4a */
[----:B------:R-:W-:-:S04]  /*04e0*/  IMAD.WIDE.U32 R158, R127, 0x2, R158 ;  /* 0x000000027f9e7825 */ /* 0x000fc800078e009e */
[----:B------:R-:W-:Y:S01]  /*04f0*/  IMAD.WIDE R146, R146, R139, c[0x0][0x160] ;  /* 0x0000580092927625 */ /* 0x000fe200078e028b */
[----:B------:R1:W-:Y:S03]  /*0500*/  LDGSTS.E.BYPASS.128 [R128+0x800], [R158.64], P6 ;  /* 0x008000009e807fae */ /* 0x0003e6000b101c4a */
[----:B------:R-:W-:-:S04]  /*0510*/  IMAD.WIDE.U32 R156, R127, 0x2, R156 ;  /* 0x000000027f9c7825 */ /* 0x000fc800078e009c */
[C---:B------:R-:W-:Y:S01]  /*0520*/  IMAD.WIDE.U32 R154, R127.reuse, 0x2, R154 ;  /* 0x000000027f9a7825 */ /* 0x040fe200078e009a */
[----:B------:R1:W-:Y:S03]  /*0530*/  LDGSTS.E.BYPASS.128 [R128+0x1000], [R156.64], P6 ;  /* 0x010000009c807fae */ /* 0x0003e6000b101c4a */
[C---:B------:R-:W-:Y:S01]  /*0540*/  IMAD.WIDE.U32 R152, R127.reuse, 0x2, R152 ;  /* 0x000000027f987825 */ /* 0x040fe200078e0098 */
[----:B------:R1:W-:Y:S03]  /*0550*/  LDGSTS.E.BYPASS.128 [R128+0x1800], [R154.64], P6 ;  /* 0x018000009a807fae */ /* 0x0003e6000b101c4a */
[C---:B------:R-:W-:Y:S01]  /*0560*/  IMAD.WIDE.U32 R150, R127.reuse, 0x2, R150 ;  /* 0x000000027f967825 */ /* 0x040fe200078e0096 */
[----:B------:R1:W-:Y:S03]  /*0570*/  LDGSTS.E.BYPASS.128 [R128+0x2000], [R152.64], P6 ;  /* 0x0200000098807fae */ /* 0x0003e6000b101c4a */
[C---:B------:R-:W-:Y:S01]  /*0580*/  IMAD.WIDE.U32 R148, R127.reuse, 0x2, R148 ;  /* 0x000000027f947825 */ /* 0x040fe200078e0094 */
[----:B------:R1:W-:Y:S03]  /*0590*/  LDGSTS.E.BYPASS.128 [R128+0x2800], [R150.64], P6 ;  /* 0x0280000096807fae */ /* 0x0003e6000b101c4a */
[----:B------:R-:W-:Y:S01]  /*05a0*/  IMAD.WIDE R138, R138, R139, c[0x0][0x168] ;  /* 0x00005a008a8a7625 */ /* 0x000fe200078e028b */
[----:B------:R1:W-:Y:S03]  /*05b0*/  LDGSTS.E.BYPASS.128 [R128+0x3000], [R148.64], P6 ;  /* 0x0300000094807fae */ /* 0x0003e6000b101c4a */
[----:B------:R-:W-:-:S04]  /*05c0*/  IMAD.WIDE.U32 R146, R127, 0x2, R146 ;  /* 0x000000027f927825 */ /* 0x000fc800078e0092 */
[----:B------:R-:W-:Y:S01]  /*05d0*/  IMAD.WIDE R144, R7, 0x2, R144 ;  /* 0x0000000207907825 */ /* 0x000fe200078e0290 */
[----:B------:R1:W-:Y:S01]  /*05e0*/  LDGSTS.E.BYPASS.128 [R128+0x3800], [R146.64], P6 ;  /* 0x0380000092807fae */ /* 0x0003e2000b101c4a */
[----:B------:R-:W-:Y:S02]  /*05f0*/  ISETP.GE.AND P6, PT, R133, UR4, PT ;  /* 0x0000000485007c0c */ /* 0x000fe4000bfc6270 */
[C---:B------:R-:W-:Y:S01]  /*0600*/  IMAD.WIDE R142, R7.reuse, 0x2, R142 ;  /* 0x00000002078e7825 */ /* 0x040fe200078e028e */
[----:B------:R-:W0:Y:S01]  /*0610*/  LDGDEPBAR ;  /* 0x00000000000079af */ /* 0x000e220000000000 */
[----:B------:R-:W-:Y:S02]  /*0620*/  SEL R2, RZ, 0x10, P6 ;  /* 0x00000010ff027807 */ /* 0x000fe40003000000 */
[----:B------:R-:W-:Y:S01]  /*0630*/  IMAD.WIDE R140, R7, 0x2, R140 ;  /* 0x00000002078c7825 */ /* 0x000fe200078e028c */
[----:B------:R1:W-:Y:S01]  /*0640*/  LDGSTS.E.BYPASS.128 [R128+0x8000], [R144.64], P2 ;  /* 0x0800000090807fae */ /* 0x0003e20009101c4a */
[----:B------:R-:W-:-:S02]  /*0650*/  ISETP.GE.AND P6, PT, R131, UR4, PT ;  /* 0x0000000483007c0c */ /* 0x000fc4000bfc6270 */
[----:B------:R-:W-:Y:S01]  /*0660*/  IMAD.WIDE R138, R7, 0x2, R138 ;  /* 0x00000002078a7825 */ /* 0x000fe200078e028a */
[----:B------:R1:W-:Y:S01]  /*0670*/  LDGSTS.E.BYPASS.128 [R128+0x8800], [R142.64], P5 ;  /* 0x088000008e807fae */ /* 0x0003e2000a901c4a */
[----:B------:R-:W-:Y:S02]  /*0680*/  ISETP.GE.AND P5, PT, R132, UR4, PT ;  /* 0x0000000484007c0c */ /* 0x000fe4000bfa6270 */
[----:B------:R-:W-:Y:S01]  /*0690*/  SEL R2, R2, RZ, P3 ;  /* 0x000000ff02027207 */ /* 0x000fe20001800000 */
[----:B------:R1:W-:Y:S01]  /*06a0*/  LDGSTS.E.BYPASS.128 [R128+0x9000], [R140.64], P4 ;  /* 0x090000008c807fae */ /* 0x0003e2000a101c4a */
[----:B------:R-:W-:Y:S01]  /*06b0*/  SEL R3, RZ, 0x10, P5 ;  /* 0x00000010ff037807 */ /* 0x000fe20002800000 */
[----:B------:R-:W-:Y:S01]  /*06c0*/  IMAD.WIDE R6, R126, 0x2, R140 ;  /* 0x000000027e067825 */ /* 0x000fe200078e028c */
[----:B------:R-:W-:Y:S01]  /*06d0*/  ISETP.NE.U32.AND P2, PT, R8, RZ, PT ;  /* 0x000000ff0800720c */ /* 0x000fe20003f45070 */
[----:B------:R1:W-:Y:S01]  /*06e0*/  LDGSTS.E.BYPASS.128 [R128+0x9800], [R138.64], P1 ;  /* 0x098000008a807fae */ /* 0x0003e20008901c4a */
[----:B------:R-:W-:Y:S01]  /*06f0*/  ISETP.GE.AND P5, PT, R130, UR4, PT ;  /* 0x0000000482007c0c */ /* 0x000fe2000bfa6270 */
[----:B------:R-:W-:Y:S01]  /*0700*/  IMAD.WIDE R8, R126, 0x2, R138 ;  /* 0x000000027e087825 */ /* 0x000fe200078e028a */
[----:B------:R-:W-:Y:S01]  /*0710*/  SEL R4, RZ, 0x10, P6 ;  /* 0x00000010ff047807 */ /* 0x000fe20003000000 */
[----:B------:R-:W0:Y:S04]  /*0720*/  LDGDEPBAR ;  /* 0x00000000000079af */ /* 0x000e280000000000 */
[----:B------:R-:W-:Y:S01]  /*0730*/  BAR.SYNC.DEFER_BLOCKING 0x0 ;  /* 0x0000000000007b1d */ /* 0x000fe20000010000 */
[----:B------:R-:W-:-:S02]  /*0740*/  ISETP.NE.U32.AND P6, PT, R2, RZ, PT ;  /* 0x000000ff0200720c */ /* 0x000fc40003fc5070 */
[----:B------:R-:W-:Y:S02]  /*0750*/  SEL R2, RZ, 0x10, P5 ;  /* 0x00000010ff027807 */ /* 0x000fe40002800000 */
[----:B------:R-:W-:Y:S02]  /*0760*/  SEL R3, R3, RZ, P3 ;  /* 0x000000ff03037207 */ /* 0x000fe40001800000 */
[----:B------:R-:W-:Y:S02]  /*0770*/  SEL R4, R4, RZ, P3 ;  /* 0x000000ff04047207 */ /* 0x000fe40001800000 */
[----:B------:R-:W-:Y:S02]  /*0780*/  SEL R2, R2, RZ, P3 ;  /* 0x000000ff02027207 */ /* 0x000fe40001800000 */
[----:B------:R-:W-:Y:S02]  /*0790*/  ISETP.NE.U32.AND P5, PT, R3, RZ, PT ;  /* 0x000000ff0300720c */ /* 0x000fe40003fa5070 */
[----:B------:R-:W-:Y:S01]  /*07a0*/  ISETP.NE.U32.AND P3, PT, R4, RZ, PT ;  /* 0x000000ff0400720c */ /* 0x000fe20003f65070 */
[----:B------:R-:W-:Y:S01]  /*07b0*/  IMAD.WIDE R4, R126, 0x2, R142 ;  /* 0x000000027e047825 */ /* 0x000fe200078e028e */
[----:B------:R-:W-:-:S03]  /*07c0*/  ISETP.NE.U32.AND P4, PT, R2, RZ, PT ;  /* 0x000000ff0200720c */ /* 0x000fc60003f85070 */
[----:B------:R-:W-:Y:S01]  /*07d0*/  IMAD.WIDE R2, R126, 0x2, R144 ;  /* 0x000000027e027825 */ /* 0x000fe200078e0290 */
[----:B------:R-:W-:Y:S01]  /*07e0*/  @!PT LDS RZ, [RZ] ;  /* 0x00000000fffff984 */ /* 0x000fe20000000800 */
[----:B------:R-:W-:Y:S01]  /*07f0*/  @!PT LDS RZ, [RZ] ;  /* 0x00000000fffff984 */ /* 0x000fe20000000800 */
[----:B------:R-:W-:Y:S01]  /*0800*/  @!PT LDS RZ, [RZ] ;  /* 0x00000000fffff984 */ /* 0x000fe20000000800 */
[----:B------:R1:W-:Y:S04]  /*0810*/  LDGSTS.E.BYPASS.128 [R128+0x4000], [R160.64+0x80], P2 ;  /* 0x04000080a0807fae */ /* 0x0003e80009101c4a */
[----:B------:R1:W-:Y:S04]  /*0820*/  LDGSTS.E.BYPASS.128 [R128+0x4800], [R158.64+0x80], P2 ;  /* 0x048000809e807fae */ /* 0x0003e80009101c4a */
[----:B------:R1:W-:Y:S04]  /*0830*/  LDGSTS.E.BYPASS.128 [R128+0x5000], [R156.64+0x80], P2 ;  /* 0x050000809c807fae */ /* 0x0003e80009101c4a */
[----:B------:R1:W-:Y:S04]  /*0840*/  LDGSTS.E.BYPASS.128 [R128+0x5800], [R154.64+0x80], P2 ;  /* 0x058000809a807fae */ /* 0x0003e80009101c4a */
[----:B------:R1:W-:Y:S04]  /*0850*/  LDGSTS.E.BYPASS.128 [R128+0x6000], [R152.64+0x80], P2 ;  /* 0x0600008098807fae */ /* 0x0003e80009101c4a */
[----:B------:R1:W-:Y:S04]  /*0860*/  LDGSTS.E.BYPASS.128 [R128+0x6800], [R150.64+0x80], P2 ;  /* 0x0680008096807fae */ /* 0x0003e80009101c4a */
[----:B------:R1:W-:Y:S04]  /*0870*/  LDGSTS.E.BYPASS.128 [R128+0x7000], [R148.64+0x80], P2 ;  /* 0x0700008094807fae */ /* 0x0003e80009101c4a */
[----:B------:R1:W-:Y:S04]  /*0880*/  LDGSTS.E.BYPASS.128 [R128+0x7800], [R146.64+0x80], P2 ;  /* 0x0780008092807fae */ /* 0x0003e80009101c4a */
[----:B------:R-:W0:Y:S04]  /*0890*/  LDGDEPBAR ;  /* 0x00000000000079af */ /* 0x000e280000000000 */
[----:B------:R1:W-:Y:S04]  /*08a0*/  LDGSTS.E.BYPASS.128 [R128+0xa000], [R2.64], P6 ;  /* 0x0a00000002807fae */ /* 0x0003e8000b101c4a */
[----:B------:R1:W-:Y:S04]  /*08b0*/  LDGSTS.E.BYPASS.128 [R128+0xa800], [R4.64], P5 ;  /* 0x0a80000004807fae */ /* 0x0003e8000a901c4a */
[----:B------:R1:W-:Y:S04]  /*08c0*/  LDGSTS.E.BYPASS.128 [R128+0xb000], [R6.64], P3 ;  /* 0x0b00000006807fae */ /* 0x0003e80009901c4a */
[----:B------:R1:W-:Y:S04]  /*08d0*/  LDGSTS.E.BYPASS.128 [R128+0xb800], [R8.64], P4 ;  /* 0x0b80000008807fae */ /* 0x0003e8000a101c4a */
[----:B------:R-:W0:Y:S01]  /*08e0*/  LDGDEPBAR ;  /* 0x00000000000079af */ /* 0x000e220000000000 */
[----:B------:R-:W-:Y:S05]  /*08f0*/  @P0 BRA `(.L_x_0) ;  /* 0x0000022000000947 */ /* 0x000fea0003800000 */
[----:B-1----:R-:W-:Y:S01]  /*0900*/  SHF.R.U32.HI R6, RZ, 0x2, R10 ;  /* 0x00000002ff067819 */ /* 0x002fe2000001160a */
[----:B------:R-:W-:Y:S01]  /*0910*/  CS2R R92, SRZ ;  /* 0x00000000005c7805 */ /* 0x000fe2000001ff00 */
        /* <DEDUP_REMOVED lines=31> */
[----:B------:R-:W-:Y:S05]  /*0b10*/  BRA `(.L_x_1) ;  /* 0x0000116000007947 */ /* 0x000fea0003800000 */
.L_x_0:
[C---:B-1----:R-:W-:Y:S01]  /*0b20*/  LOP3.LUT R3, R0.reuse, 0xf, RZ, 0xc0, !PT ;  /* 0x0000000f00037812 */ /* 0x042fe200078ec0ff */
[----:B------:R-:W-:Y:S01]  /*0b30*/  IMAD.SHL.U32 R5, R0, 0x40, RZ ;  /* 0x0000004000057824 */ /* 0x000fe200078e00ff */
[C---:B------:R-:W-:Y:S01]  /*0b40*/  LOP3.LUT R8, R11.reuse, 0x8, RZ, 0xc0, !PT ;  /* 0x000000080b087812 */ /* 0x040fe200078ec0ff */
[----:B------:R-:W-:Y:S01]  /*0b50*/  CS2R R92, SRZ ;  /* 0x00000000005c7805 */ /* 0x000fe2000001ff00 */
[----:B------:R-:W-:Y:S01]  /*0b60*/  LEA.HI R3, R134, R3, RZ, 0x1e ;  /* 0x0000000386037211 */ /* 0x000fe200078ff0ff */
[----:B------:R-:W-:Y:S01]  /*0b70*/  CS2R R94, SRZ ;  /* 0x00000000005e7805 */ /* 0x000fe2000001ff00 */
[----:B------:R-:W-:Y:S01]  /*0b80*/  SHF.R.U32.HI R6, RZ, 0x2, R10 ;  /* 0x00000002ff067819 */ /* 0x000fe2000001160a */
[----:B------:R-:W-:Y:S01]  /*0b90*/  CS2R R84, SRZ ;  /* 0x0000000000547805 */ /* 0x000fe2000001ff00 */
[----:B------:R-:W-:Y:S01]  /*0ba0*/  LOP3.LUT R4, R11, 0x18, RZ, 0xc0, !PT ;  /* 0x000000180b047812 */ /* 0x000fe200078ec0ff */
[----:B------:R-:W-:Y:S01]  /*0bb0*/  IMAD.SHL.U32 R123, R3, 0x40, RZ ;  /* 0x00000040037b7824 */ /* 0x000fe200078e00ff */
[----:B------:R-:W-:Y:S01]  /*0bc0*/  LOP3.LUT R2, R135, 0xf, R0, 0xf8, !PT ;  /* 0x0000000f87027812 */ /* 0x000fe200078ef800 */
[----:B------:R-:W-:Y:S01]  /*0bd0*/  IMAD.MOV.U32 R3, RZ, RZ, 0x1 ;  /* 0x00000001ff037424 */ /* 0x000fe200078e00ff */
[C-C-:B------:R-:W-:Y:S01]  /*0be0*/  LOP3.LUT R12, R11.reuse, 0x10, R8.reuse, 0x2e, !PT ;  /* 0x000000100b0c7812 */ /* 0x140fe200078e2e08 */
[----:B------:R-:W-:Y:S01]  /*0bf0*/  CS2R R86, SRZ ;  /* 0x0000000000567805 */ /* 0x000fe2000001ff00 */
[----:B------:R-:W-:Y:S01]  /*0c00*/  SHF.R.U32.HI R10, RZ, 0x1, R135 ;  /* 0x00000001ff0a7819 */ /* 0x000fe20000011687 */
[----:B------:R-:W-:Y:S01]  /*0c10*/  CS2R R88, SRZ ;  /* 0x0000000000587805 */ /* 0x000fe2000001ff00 */
[----:B------:R-:W-:Y:S01]  /*0c20*/  SHF.R.U32.HI R125, RZ, 0x6, R125 ;  /* 0x00000006ff7d7819 */ /* 0x000fe2000001167d */
[----:B------:R-:W-:Y:S01]  /*0c30*/  CS2R R90, SRZ ;  /* 0x00000000005a7805 */ /* 0x000fe2000001ff00 */
[C---:B------:R-:W-:Y:S01]  /*0c40*/  LOP3.LUT R115, R11.reuse, 0x30, R8, 0x2e, !PT ;  /* 0x000000300b737812 */ /* 0x040fe200078e2e08 */
[----:B------:R-:W-:Y:S01]  /*0c50*/  CS2R R40, SRZ ;  /* 0x0000000000287805 */ /* 0x000fe2000001ff00 */
[----:B------:R-:W-:Y:S01]  /*0c60*/  LOP3.LUT R117, R11, 0x20, R4, 0x2e, !PT ;  /* 0x000000200b757812 */ /* 0x000fe200078e2e04 */
[----:B------:R-:W-:Y:S01]  /*0c70*/  CS2R R42, SRZ ;  /* 0x00000000002a7805 */ /* 0x000fe2000001ff00 */
[----:B------:R-:W-:Y:S01]  /*0c80*/  LOP3.LUT R112, R5, 0x7c0, RZ, 0xc0, !PT ;  /* 0x000007c005707812 */ /* 0x000fe200078ec0ff */
[----:B------:R-:W-:Y:S01]  /*0c90*/  IMAD.SHL.U32 R5, R13, 0x80, RZ ;  /* 0x000000800d057824 */ /* 0x000fe200078e00ff */
[--C-:B------:R-:W-:Y:S01]  /*0ca0*/  LOP3.LUT R113, R6, 0x38, R11.reuse, 0x78, !PT ;  /* 0x0000003806717812 */ /* 0x100fe200078e780b */
[----:B------:R-:W-:Y:S01]  /*0cb0*/  CS2R R44, SRZ ;  /* 0x00000000002c7805 */ /* 0x000fe2000001ff00 */
[----:B------:R-:W-:Y:S01]  /*0cc0*/  LEA R2, R2, 0x800, 0x6 ;  /* 0x0000080002027811 */ /* 0x000fe200078e30ff */
[----:B------:R-:W-:Y:S01]  /*0cd0*/  CS2R R46, SRZ ;  /* 0x00000000002e7805 */ /* 0x000fe2000001ff00 */
[--C-:B------:R-:W-:Y:S01]  /*0ce0*/  LOP3.LUT R107, R12, 0x20, R11.reuse, 0xf8, !PT ;  /* 0x000000200c6b7812 */ /* 0x100fe200078ef80b */
[----:B------:R-:W-:Y:S01]  /*0cf0*/  CS2R R48, SRZ ;  /* 0x0000000000307805 */ /* 0x000fe2000001ff00 */
[----:B------:R-:W-:Y:S01]  /*0d00*/  LOP3.LUT R122, R10, 0x38, R11, 0x78, !PT ;  /* 0x000000380a7a7812 */ /* 0x000fe200078e780b */
[----:B------:R-:W-:Y:S01]  /*0d10*/  CS2R R50, SRZ ;  /* 0x0000000000327805 */ /* 0x000fe2000001ff00 */
[----:B------:R-:W-:Y:S01]  /*0d20*/  IADD3 R124, R125, -0x2, RZ ;  /* 0xfffffffe7d7c7810 */ /* 0x000fe20007ffe0ff */
[----:B------:R-:W-:Y:S01]  /*0d30*/  CS2R R52, SRZ ;  /* 0x0000000000347805 */ /* 0x000fe2000001ff00 */
[----:B------:R-:W-:Y:S01]  /*0d40*/  LOP3.LUT R114, R113, R112, RZ, 0xfc, !PT ;  /* 0x0000007071727212 */ /* 0x000fe200078efcff */
[----:B------:R-:W-:Y:S01]  /*0d50*/  CS2R R54, SRZ ;  /* 0x0000000000367805 */ /* 0x000fe2000001ff00 */
[C-C-:B------:R-:W-:Y:S01]  /*0d60*/  LOP3.LUT R106, R112.reuse, R117, R6.reuse, 0xf6, !PT ;  /* 0x00000075706a7212 */ /* 0x140fe200078ef606 */
[----:B------:R-:W-:Y:S01]  /*0d70*/  CS2R R56, SRZ ;  /* 0x0000000000387805 */ /* 0x000fe2000001ff00 */
[--C-:B------:R-:W-:Y:S01]  /*0d80*/  LOP3.LUT R104, R112, R115, R6.reuse, 0xf6, !PT ;  /* 0x0000007370687212 */ /* 0x100fe200078ef606 */
[----:B------:R-:W-:Y:S01]  /*0d90*/  CS2R R58, SRZ ;  /* 0x00000000003a7805 */ /* 0x000fe2000001ff00 */
[-C--:B------:R-:W-:Y:S01]  /*0da0*/  LOP3.LUT R118, R117, R10.reuse, RZ, 0x3c, !PT ;  /* 0x0000000a75767212 */ /* 0x080fe200078e3cff */
[----:B------:R-:W-:Y:S01]  /*0db0*/  CS2R R60, SRZ ;  /* 0x00000000003c7805 */ /* 0x000fe2000001ff00 */
[-C--:B------:R-:W-:Y:S01]  /*0dc0*/  LOP3.LUT R116, R115, R10.reuse, RZ, 0x3c, !PT ;  /* 0x0000000a73747212 */ /* 0x080fe200078e3cff */
[----:B------:R-:W-:Y:S01]  /*0dd0*/  CS2R R62, SRZ ;  /* 0x00000000003e7805 */ /* 0x000fe2000001ff00 */
[C-C-:B------:R-:W-:Y:S01]  /*0de0*/  LOP3.LUT R105, R2.reuse, R117, R6.reuse, 0xf6, !PT ;  /* 0x0000007502697212 */ /* 0x140fe200078ef606 */
[----:B------:R-:W-:Y:S01]  /*0df0*/  CS2R R64, SRZ ;  /* 0x0000000000407805 */ /* 0x000fe2000001ff00 */
[----:B------:R-:W-:Y:S01]  /*0e00*/  LOP3.LUT R7, R2, R115, R6, 0xf6, !PT ;  /* 0x0000007302077212 */ /* 0x000fe200078ef606 */
[----:B------:R-:W-:Y:S01]  /*0e10*/  CS2R R66, SRZ ;  /* 0x0000000000427805 */ /* 0x000fe2000001ff00 */
[----:B------:R-:W-:Y:S01]  /*0e20*/  LOP3.LUT R120, R107, R10, RZ, 0x3c, !PT ;  /* 0x0000000a6b787212 */ /* 0x000fe200078e3cff */
[----:B------:R-:W-:Y:S01]  /*0e30*/  CS2R R68, SRZ ;  /* 0x0000000000447805 */ /* 0x000fe2000001ff00 */
[CC--:B------:R-:W-:Y:S01]  /*0e40*/  LOP3.LUT R119, R123.reuse, R107.reuse, R10, 0xf6, !PT ;  /* 0x0000006b7b777212 */ /* 0x0c0fe200078ef60a */
[----:B------:R-:W-:Y:S01]  /*0e50*/  CS2R R70, SRZ ;  /* 0x0000000000467805 */ /* 0x000fe2000001ff00 */
[----:B------:R-:W-:Y:S01]  /*0e60*/  LOP3.LUT R112, R112, R107, R6, 0xf6, !PT ;  /* 0x0000006b70707212 */ /* 0x000fe200078ef606 */
[----:B------:R-:W-:Y:S01]  /*0e70*/  CS2R R72, SRZ ;  /* 0x0000000000487805 */ /* 0x000fe2000001ff00 */
[C---:B------:R-:W-:Y:S01]  /*0e80*/  LOP3.LUT R113, R2.reuse, R113, RZ, 0xfc, !PT ;  /* 0x0000007102717212 */ /* 0x040fe200078efcff */
[----:B------:R-:W-:Y:S01]  /*0e90*/  CS2R R74, SRZ ;  /* 0x00000000004a7805 */ /* 0x000fe2000001ff00 */
[C-C-:B------:R-:W-:Y:S01]  /*0ea0*/  LOP3.LUT R117, R123.reuse, R117, R10.reuse, 0xf6, !PT ;  /* 0x000000757b757212 */ /* 0x140fe200078ef60a */
[----:B------:R-:W-:Y:S01]  /*0eb0*/  CS2R R76, SRZ ;  /* 0x00000000004c7805 */ /* 0x000fe2000001ff00 */
[C---:B------:R-:W-:Y:S01]  /*0ec0*/  LOP3.LUT R115, R123.reuse, R115, R10, 0xf6, !PT ;  /* 0x000000737b737212 */ /* 0x040fe200078ef60a */
[----:B------:R-:W-:Y:S01]  /*0ed0*/  CS2R R78, SRZ ;  /* 0x00000000004e7805 */ /* 0x000fe2000001ff00 */
[----:B------:R-:W-:Y:S01]  /*0ee0*/  LOP3.LUT R107, R2, R107, R6, 0xf6, !PT ;  /* 0x0000006b026b7212 */ /* 0x000fe200078ef606 */
[----:B------:R-:W-:Y:S01]  /*0ef0*/  IMAD.MOV.U32 R2, RZ, RZ, 0x80 ;  /* 0x00000080ff027424 */ /* 0x000fe200078e00ff */
[----:B------:R-:W-:Y:S01]  /*0f00*/  CS2R R80, SRZ ;  /* 0x0000000000507805 */ /* 0x000fe2000001ff00 */
[----:B------:R-:W-:Y:S01]  /*0f10*/  CS2R R82, SRZ ;  /* 0x0000000000527805 */ /* 0x000fe2000001ff00 */
[----:B------:R-:W-:Y:S01]  /*0f20*/  CS2R R32, SRZ ;  /* 0x0000000000207805 */ /* 0x000fe2000001ff00 */
[----:B------:R-:W-:Y:S01]  /*0f30*/  CS2R R34, SRZ ;  /* 0x0000000000227805 */ /* 0x000fe2000001ff00 */
[----:B------:R-:W-:Y:S01]  /*0f40*/  CS2R R8, SRZ ;  /* 0x0000000000087805 */ /* 0x000fe2000001ff00 */
[----:B------:R-:W-:Y:S01]  /*0f50*/  CS2R R10, SRZ ;  /* 0x00000000000a7805 */ /* 0x000fe2000001ff00 */
[----:B------:R-:W-:Y:S01]  /*0f60*/  SHF.R.S32.HI R4, RZ, 0x1f, R124 ;  /* 0x0000001fff047819 */ /* 0x000fe2000001147c */
[----:B------:R-:W-:Y:S01]  /*0f70*/  UIADD3 UR6, UR6, -0x80, URZ ;  /* 0xffffff8006067890 */ /* 0x000fe2000fffe03f */
[----:B------:R-:W-:Y:S01]  /*0f80*/  LOP3.LUT R121, R123, R122, RZ, 0xfc, !PT ;  /* 0x0000007a7b797212 */ /* 0x000fe200078efcff */
[----:B------:R-:W-:-:S02]  /*0f90*/  UMOV UR7, 0xffffffff ;  /* 0xffffffff00077882 */ /* 0x000fc40000000000 */
[----:B------:R-:W-:Y:S02]  /*0fa0*/  UMOV UR4, URZ ;  /* 0x0000003f00047c82 */ /* 0x000fe40008000000 */
[----:B------:R-:W-:Y:S02]  /*0fb0*/  UMOV UR5, URZ ;  /* 0x0000003f00057c82 */ /* 0x000fe40008000000 */
.L_x_2:
[----:B------:R-:W-:Y:S01]  /*0fc0*/  UIADD3 UR7, UR7, 0x1, URZ ;  /* 0x0000000107077890 */ /* 0x000fe2000fffe03f */
[----:B------:R-:W-:-:S04]  /*0fd0*/  DEPBAR.LE SB0, 0x2 ;  /* 0x000080800000791a */ /* 0x000fc80000000000 */
[----:B------:R-:W-:Y:S01]  /*0fe0*/  UISETP.GE.AND UP0, UPT, UR7, 0x2, UPT ;  /* 0x000000020700788c */ /* 0x000fe2000bf06270 */
[----:B------:R-:W-:Y:S01]  /*0ff0*/  IMAD.IADD R12, R122, 0x1, R123 ;  /* 0x000000017a0c7824 */ /* 0x000fe200078e027b */
[----:B------:R-:W-:Y:S02]  /*1000*/  ISETP.LE.U32.AND P0, PT, R124, UR4, PT ;  /* 0x000000047c007c0c */ /* 0x000fe4000bf03070 */
[----:B------:R-:W-:Y:S01]  /*1010*/  USEL UR7, UR7, URZ, !UP0 ;  /* 0x0000003f07077287 */ /* 0x000fe2000c000000 */
[----:B------:R-:W-:Y:S01]  /*1020*/  ISETP.GE.AND P1, PT, R127, UR6, PT ;  /* 0x000000067f007c0c */ /* 0x000fe2000bf26270 */
[----:B------:R-:W-:Y:S01]  /*1030*/  UIADD3 UR4, UP0, UR4, 0x1, URZ ;  /* 0x0000000104047890 */ /* 0x000fe2000ff1e03f */
[----:B------:R-:W-:Y:S01]  /*1040*/  BAR.SYNC.DEFER_BLOCKING 0x0 ;  /* 0x0000000000007b1d */ /* 0x000fe20000010000 */
[----:B------:R-:W-:Y:S01]  /*1050*/  USHF.L.U32 UR8, UR7, 0xe, URZ ;  /* 0x0000000e07087899 */ /* 0x000fe2000800063f */
[----:B------:R-:W-:Y:S01]  /*1060*/  ISETP.GE.AND P2, PT, R133, UR6, PT ;  /* 0x0000000685007c0c */ /* 0x000fe2000bf46270 */
[----:B------:R-:W-:Y:S01]  /*1070*/  ULEA UR9, UR7, 0x8000, 0xd ;  /* 0x0000800007097891 */ /* 0x000fe2000f8e683f */
[----:B------:R-:W-:-:S02]  /*1080*/  ISETP.GE.AND P3, PT, R132, UR6, PT ;  /* 0x0000000684007c0c */ /* 0x000fc4000bf66270 */
[----:B------:R-:W-:Y:S02]  /*1090*/  ISETP.GE.AND P4, PT, R131, UR6, PT ;  /* 0x0000000683007c0c */ /* 0x000fe4000bf86270 */
[----:B------:R-:W-:Y:S02]  /*10a0*/  LEA R108, R12, UR8, 0x1 ;  /* 0x000000080c6c7c11 */ /* 0x000fe4000f8e08ff */
[----:B------:R-:W-:Y:S02]  /*10b0*/  LEA R100, R121, UR8, 0x1 ;  /* 0x0000000879647c11 */ /* 0x000fe4000f8e08ff */
[----:B------:R-:W-:Y:S02]  /*10c0*/  LEA R12, R114, UR9, 0x1 ;  /* 0x00000009720c7c11 */ /* 0x000fe4000f8e08ff */
[----:B------:R-:W-:Y:S02]  /*10d0*/  LEA R16, R112, UR9, 0x1 ;  /* 0x0000000970107c11 */ /* 0x000fe4000f8e08ff */
[----:B------:R-:W-:-:S02]  /*10e0*/  LEA R20, R106, UR9, 0x1 ;  /* 0x000000096a147c11 */ /* 0x000fc4000f8e08ff */
[----:B------:R-:W-:Y:S02]  /*10f0*/  LEA R24, R104, UR9, 0x1 ;  /* 0x0000000968187c11 */ /* 0x000fe4000f8e08ff */
[----:B------:R-:W-:Y:S02]  /*1100*/  IADD3 R3, R3, 0x1, RZ ;  /* 0x0000000103037810 */ /* 0x000fe40007ffe0ff */
[----:B------:R-:W-:Y:S01]  /*1110*/  ISETP.GE.AND P5, PT, R130, UR6, PT ;  /* 0x0000000682007c0c */ /* 0x000fe2000bfa6270 */
[----:B------:R-:W-:Y:S01]  /*1120*/  UIADD3 UR6, UR6, -0x40, URZ ;  /* 0xffffffc006067890 */ /* 0x000fe2000fffe03f */
[----:B------:R-:W-:Y:S04]  /*1130*/  LDSM.16.M88.4 R100, [R100] ;  /* 0x000000006464783b */ /* 0x000fe80000000200 */
[----:B------:R-:W1:Y:S04]  /*1140*/  LDSM.16.MT88.4 R12, [R12] ;  /* 0x000000000c0c783b */ /* 0x000e680000004200 */
[----:B------:R-:W2:Y:S04]  /*1150*/  LDSM.16.M88.4 R96, [R108+0x1000] ;  /* 0x001000006c60783b */ /* 0x000ea80000000200 */
[----:B------:R-:W3:Y:S04]  /*1160*/  LDSM.16.M88.4 R36, [R108+0x2000] ;  /* 0x002000006c24783b */ /* 0x000ee80000000200 */
[----:B------:R4:W3:Y:S04]  /*1170*/  LDSM.16.M88.4 R28, [R108+0x3000] ;  /* 0x003000006c1c783b */ /* 0x0008e80000000200 */
[----:B------:R-:W3:Y:S04]  /*1180*/  LDSM.16.MT88.4 R16, [R16] ;  /* 0x000000001010783b */ /* 0x000ee80000004200 */
[----:B------:R-:W3:Y:S01]  /*1190*/  LDSM.16.MT88.4 R20, [R20] ;  /* 0x000000001414783b */ /* 0x000ee20000004200 */
[----:B----4-:R-:W-:-:S03]  /*11a0*/  LEA R108, R119, UR8, 0x1 ;  /* 0x00000008776c7c11 */ /* 0x010fc6000f8e08ff */
[----:B------:R-:W4:Y:S04]  /*11b0*/  LDSM.16.MT88.4 R24, [R24] ;  /* 0x000000001818783b */ /* 0x000f280000004200 */
[----:B------:R-:W4:Y:S01]  /*11c0*/  LDSM.16.M88.4 R108, [R108] ;  /* 0x000000006c6c783b */ /* 0x000f220000000200 */
[-C--:B-1----:R-:W-:Y:S08]  /*11d0*/  HMMA.16816.F32 R92, R100, R12.reuse, R92 ;  /* 0x0000000c645c723c */ /* 0x082ff0000000185c */
[-C--:B--2---:R-:W-:Y:S08]  /*11e0*/  HMMA.16816.F32 R44, R96, R12.reuse, R44 ;  /* 0x0000000c602c723c */ /* 0x084ff0000000182c */
[-C--:B---3--:R-:W-:Y:S08]  /*11f0*/  HMMA.16816.F32 R60, R36, R12.reuse, R60 ;  /* 0x0000000c243c723c */ /* 0x088ff0000000183c */
[----:B------:R-:W-:Y:S07]  /*1200*/  HMMA.16816.F32 R76, R28, R12, R76 ;  /* 0x0000000c1c4c723c */ /* 0x000fee000000184c */
[----:B------:R-:W-:Y:S01]  /*1210*/  IMAD.IADD R12, R123, 0x1, R120 ;  /* 0x000000017b0c7824 */ /* 0x000fe200078e0278 */
[----:B------:R-:W-:Y:S04]  /*1220*/  HMMA.16816.F32 R84, R100, R16, R84 ;  /* 0x000000106454723c */ /* 0x000fe80000001854 */
[----:B------:R-:W-:-:S04]  /*1230*/  LEA R12, R12, UR8, 0x1 ;  /* 0x000000080c0c7c11 */ /* 0x000fc8000f8e08ff */
[C---:B------:R-:W-:Y:S08]  /*1240*/  HMMA.16816.F32 R88, R100.reuse, R20, R88 ;  /* 0x000000146458723c */ /* 0x040ff00000001858 */
[----:B----4-:R-:W-:Y:S01]  /*1250*/  HMMA.16816.F32 R40, R100, R24, R40 ;  /* 0x000000186428723c */ /* 0x010fe20000001828 */
[----:B------:R-:W1:Y:S07]  /*1260*/  LDSM.16.M88.4 R100, [R12+0x1000] ;  /* 0x001000000c64783b */ /* 0x000e6e0000000200 */
[C---:B------:R-:W-:Y:S08]  /*1270*/  HMMA.16816.F32 R48, R96.reuse, R16, R48 ;  /* 0x000000106030723c */ /* 0x040ff00000001830 */
[C---:B------:R-:W-:Y:S08]  /*1280*/  HMMA.16816.F32 R52, R96.reuse, R20, R52 ;  /* 0x000000146034723c */ /* 0x040ff00000001834 */
[----:B------:R-:W-:Y:S01]  /*1290*/  HMMA.16816.F32 R56, R96, R24, R56 ;  /* 0x000000186038723c */ /* 0x000fe20000001838 */
[----:B------:R-:W2:Y:S07]  /*12a0*/  LDSM.16.M88.4 R96, [R12+0x2000] ;  /* 0x002000000c60783b */ /* 0x000eae0000000200 */
[C---:B------:R-:W-:Y:S08]  /*12b0*/  HMMA.16816.F32 R64, R36.reuse, R16, R64 ;  /* 0x000000102440723c */ /* 0x040ff00000001840 */
[C---:B------:R-:W-:Y:S08]  /*12c0*/  HMMA.16816.F32 R68, R36.reuse, R20, R68 ;  /* 0x000000142444723c */ /* 0x040ff00000001844 */
[----:B------:R-:W-:Y:S01]  /*12d0*/  HMMA.16816.F32 R72, R36, R24, R72 ;  /* 0x000000182448723c */ /* 0x000fe20000001848 */
[----:B------:R-:W3:Y:S07]  /*12e0*/  LDSM.16.M88.4 R36, [R12+0x3000] ;  /* 0x003000000c24783b */ /* 0x000eee0000000200 */
[C---:B------:R-:W-:Y:S08]  /*12f0*/  HMMA.16816.F32 R80, R28.reuse, R16, R80 ;  /* 0x000000101c50723c */ /* 0x040ff00000001850 */
[C---:B------:R-:W-:Y:S08]  /*1300*/  HMMA.16816.F32 R32, R28.reuse, R20, R32 ;  /* 0x000000141c20723c */ /* 0x040ff00000001820 */
[----:B------:R-:W-:Y:S07]  /*1310*/  HMMA.16816.F32 R8, R28, R24, R8 ;  /* 0x000000181c08723c */ /* 0x000fee0000001808 */
[----:B------:R-:W-:Y:S01]  /*1320*/  IMAD.IADD R24, R123, 0x1, R118 ;  /* 0x000000017b187824 */ /* 0x000fe200078e0276 */
[C---:B------:R-:W-:Y:S08]  /*1330*/  HMMA.16816.F32 R92, R108.reuse, R14, R92 ;  /* 0x0000000e6c5c723c */ /* 0x040ff0000000185c */
[C---:B------:R-:W-:Y:S08]  /*1340*/  HMMA.16816.F32 R84, R108.reuse, R18, R84 ;  /* 0x000000126c54723c */ /* 0x040ff00000001854 */
[----:B------:R-:W-:Y:S08]  /*1350*/  HMMA.16816.F32 R88, R108, R22, R88 ;  /* 0x000000166c58723c */ /* 0x000ff00000001858 */
[C---:B-1----:R-:W-:Y:S08]  /*1360*/  HMMA.16816.F32 R44, R100.reuse, R14, R44 ;  /* 0x0000000e642c723c */ /* 0x042ff0000000182c */
[C---:B------:R-:W-:Y:S08]  /*1370*/  HMMA.16816.F32 R48, R100.reuse, R18, R48 ;  /* 0x000000126430723c */ /* 0x040ff00000001830 */
[----:B------:R-:W-:Y:S08]  /*1380*/  HMMA.16816.F32 R52, R100, R22, R52 ;  /* 0x000000166434723c */ /* 0x000ff00000001834 */
[C---:B--2---:R-:W-:Y:S08]  /*1390*/  HMMA.16816.F32 R60, R96.reuse, R14, R60 ;  /* 0x0000000e603c723c */ /* 0x044ff0000000183c */
[C---:B------:R-:W-:Y:S08]  /*13a0*/  HMMA.16816.F32 R64, R96.reuse, R18, R64 ;  /* 0x000000126040723c */ /* 0x040ff00000001840 */
[----:B------:R-:W-:Y:S08]  /*13b0*/  HMMA.16816.F32 R68, R96, R22, R68 ;  /* 0x000000166044723c */ /* 0x000ff00000001844 */
[C---:B---3--:R-:W-:Y:S07]  /*13c0*/  HMMA.16816.F32 R12, R36.reuse, R14, R76 ;  /* 0x0000000e240c723c */ /* 0x048fee000000184c */
[----:B------:R-:W-:Y:S01]  /*13d0*/  LEA R76, R113, UR9, 0x1 ;  /* 0x00000009714c7c11 */ /* 0x000fe2000f8e08ff */
[C---:B------:R-:W-:Y:S05]  /*13e0*/  HMMA.16816.F32 R16, R36.reuse, R18, R80 ;  /* 0x000000122410723c */ /* 0x040fea0000001850 */
[----:B------:R-:W-:Y:S02]  /*13f0*/  LDSM.16.MT88.4 R76, [R76] ;  /* 0x000000004c4c783b */ /* 0x000fe40000004200 */
[----:B------:R-:W-:Y:S01]  /*1400*/  LEA R80, R107, UR9, 0x1 ;  /* 0x000000096b507c11 */ /* 0x000fe2000f8e08ff */
[C---:B------:R-:W-:Y:S05]  /*1410*/  HMMA.16816.F32 R20, R36.reuse, R22, R32 ;  /* 0x000000162414723c */ /* 0x040fea0000001820 */
[----:B------:R-:W-:Y:S02]  /*1420*/  LDSM.16.MT88.4 R80, [R80] ;  /* 0x000000005050783b */ /* 0x000fe40000004200 */
[----:B------:R-:W-:Y:S01]  /*1430*/  LEA R32, R105, UR9, 0x1 ;  /* 0x0000000969207c11 */ /* 0x000fe2000f8e08ff */
[-C--:B------:R-:W-:Y:S05]  /*1440*/  HMMA.16816.F32 R36, R36, R26.reuse, R8 ;  /* 0x0000001a2424723c */ /* 0x080fea0000001808 */
[----:B------:R-:W-:Y:S02]  /*1450*/  LDSM.16.MT88.4 R32, [R32] ;  /* 0x000000002020783b */ /* 0x000fe40000004200 */
[----:B------:R-:W-:Y:S01]  /*1460*/  LEA R8, R7, UR9, 0x1 ;  /* 0x0000000907087c11 */ /* 0x000fe2000f8e08ff */
[-C--:B------:R-:W-:Y:S05]  /*1470*/  HMMA.16816.F32 R40, R108, R26.reuse, R40 ;  /* 0x0000001a6c28723c */ /* 0x080fea0000001828 */
[----:B------:R-:W-:Y:S02]  /*1480*/  LDSM.16.MT88.4 R8, [R8] ;  /* 0x000000000808783b */ /* 0x000fe40000004200 */
[----:B------:R-:W-:Y:S01]  /*1490*/  LEA R108, R24, UR8, 0x1 ;  /* 0x00000008186c7c11 */ /* 0x000fe2000f8e08ff */
[-C--:B------:R-:W-:Y:S04]  /*14a0*/  HMMA.16816.F32 R56, R100, R26.reuse, R56 ;  /* 0x0000001a6438723c */ /* 0x080fe80000001838 */
[----:B------:R-:W1:Y:S03]  /*14b0*/  LDSM.16.M88.4 R28, [R108+0x2000] ;  /* 0x002000006c1c783b */ /* 0x000e660000000200 */
[----:B------:R-:W-:Y:S01]  /*14c0*/  LEA R100, R117, UR8, 0x1 ;  /* 0x0000000875647c11 */ /* 0x000fe2000f8e08ff */
[----:B------:R-:W-:Y:S01]  /*14d0*/  HMMA.16816.F32 R72, R96, R26, R72 ;  /* 0x0000001a6048723c */ /* 0x000fe20000001848 */
[----:B------:R-:W2:Y:S04]  /*14e0*/  LDSM.16.M88.4 R24, [R108+0x3000] ;  /* 0x003000006c18783b */ /* 0x000ea80000000200 */
[----:B------:R-:W3:Y:S04]  /*14f0*/  LDSM.16.M88.4 R100, [R100] ;  /* 0x000000006464783b */ /* 0x000ee80000000200 */
[----:B------:R4:W2:Y:S02]  /*1500*/  LDSM.16.M88.4 R96, [R108+0x1000] ;  /* 0x001000006c60783b */ /* 0x0008a40000000200 */
[----:B----4-:R-:W-:-:S06]  /*1510*/  LEA R108, R115, UR8, 0x1 ;  /* 0x00000008736c7c11 */ /* 0x010fcc000f8e08ff */
[----:B------:R-:W4:Y:S01]  /*1520*/  LDSM.16.M88.4 R108, [R108] ;  /* 0x000000006c6c783b */ /* 0x000f220000000200 */
[C---:B-1----:R-:W-:Y:S08]  /*1530*/  HMMA.16816.F32 R60, R28.reuse, R76, R60 ;  /* 0x0000004c1c3c723c */ /* 0x042ff0000000183c */
[C---:B------:R-:W-:Y:S08]  /*1540*/  HMMA.16816.F32 R64, R28.reuse, R80, R64 ;  /* 0x000000501c40723c */ /* 0x040ff00000001840 */
[C---:B------:R-:W-:Y:S08]  /*1550*/  HMMA.16816.F32 R68, R28.reuse, R32, R68 ;  /* 0x000000201c44723c */ /* 0x040ff00000001844 */
[----:B------:R-:W-:Y:S08]  /*1560*/  HMMA.16816.F32 R72, R28, R8, R72 ;  /* 0x000000081c48723c */ /* 0x000ff00000001848 */
[-C--:B--2---:R-:W-:Y:S07]  /*1570*/  HMMA.16816.F32 R28, R24, R76.reuse, R12 ;  /* 0x0000004c181c723c */ /* 0x084fee000000180c */
[----:B------:R-:W-:Y:S01]  /*1580*/  IMAD.IADD R12, R123, 0x1, R116 ;  /* 0x000000017b0c7824 */ /* 0x000fe200078e0274 */
[-C--:B---3--:R-:W-:Y:S08]  /*1590*/  HMMA.16816.F32 R92, R100, R76.reuse, R92 ;  /* 0x0000004c645c723c */ /* 0x088ff0000000185c */
[----:B------:R-:W-:Y:S07]  /*15a0*/  HMMA.16816.F32 R44, R96, R76, R44 ;  /* 0x0000004c602c723c */ /* 0x000fee000000182c */
[----:B------:R-:W-:Y:S01]  /*15b0*/  LEA R76, R12, UR8, 0x1 ;  /* 0x000000080c4c7c11 */ /* 0x000fe2000f8e08ff */
[C---:B------:R-:W-:Y:S04]  /*15c0*/  HMMA.16816.F32 R84, R100.reuse, R80, R84 ;  /* 0x000000506454723c */ /* 0x040fe80000001854 */
[----:B------:R-:W-:Y:S04]  /*15d0*/  LDSM.16.M88.4 R12, [R76+0x3000] ;  /* 0x003000004c0c783b */ /* 0x000fe80000000200 */
[C---:B------:R-:W-:Y:S08]  /*15e0*/  HMMA.16816.F32 R88, R100.reuse, R32, R88 ;  /* 0x000000206458723c */ /* 0x040ff00000001858 */
[----:B------:R-:W-:Y:S01]  /*15f0*/  HMMA.16816.F32 R40, R100, R8, R40 ;  /* 0x000000086428723c */ /* 0x000fe20000001828 */
[----:B------:R-:W1:Y:S07]  /*1600*/  LDSM.16.M88.4 R100, [R76+0x1000] ;  /* 0x001000004c64783b */ /* 0x000e6e0000000200 */
[C---:B------:R-:W-:Y:S08]  /*1610*/  HMMA.16816.F32 R48, R96.reuse, R80, R48 ;  /* 0x000000506030723c */ /* 0x040ff00000001830 */
[C---:B------:R-:W-:Y:S08]  /*1620*/  HMMA.16816.F32 R52, R96.reuse, R32, R52 ;  /* 0x000000206034723c */ /* 0x040ff00000001834 */
[-C--:B------:R-:W-:Y:S01]  /*1630*/  HMMA.16816.F32 R56, R96, R8.reuse, R56 ;  /* 0x000000086038723c */ /* 0x080fe20000001838 */
[----:B------:R-:W2:Y:S07]  /*1640*/  LDSM.16.M88.4 R96, [R76+0x2000] ;  /* 0x002000004c60783b */ /* 0x000eae0000000200 */
[C---:B------:R-:W-:Y:S07]  /*1650*/  HMMA.16816.F32 R36, R24.reuse, R8, R36 ;  /* 0x000000081824723c */ /* 0x040fee0000001824 */
[----:B------:R-:W-:Y:S01]  /*1660*/  IMAD.U32 R9, RZ, RZ, UR5 ;  /* 0x00000005ff097e24 */ /* 0x000fe2000f8e00ff */
[----:B------:R-:W-:Y:S01]  /*1670*/  HMMA.16816.F32 R20, R24, R32, R20 ;  /* 0x000000201814723c */ /* 0x000fe20000001814 */
[----:B------:R-:W-:Y:S01]  /*1680*/  SEL R8, RZ, 0x10, P1 ;  /* 0x00000010ff087807 */ /* 0x000fe20000800000 */
[----:B------:R-:W-:-:S02]  /*1690*/  UIADD3.X UR5, URZ, UR5, URZ, UP0, !UPT ;  /* 0x000000053f057290 */ /* 0x000fc400087fe43f */
[----:B------:R-:W-:Y:S02]  /*16a0*/  ISETP.GE.AND.EX P0, PT, R9, R4, PT, P0 ;  /* 0x000000040900720c */ /* 0x000fe40003f06300 */
[----:B------:R-:W-:Y:S02]  /*16b0*/  SEL R9, RZ, 0x10, P2 ;  /* 0x00000010ff097807 */ /* 0x000fe40001000000 */
[----:B------:R-:W-:Y:S01]  /*16c0*/  HMMA.16816.F32 R16, R24, R80, R16 ;  /* 0x000000501810723c */ /* 0x000fe20000001810 */
[----:B------:R-:W-:Y:S02]  /*16d0*/  SEL R8, R8, RZ, !P0 ;  /* 0x000000ff08087207 */ /* 0x000fe40004000000 */
[----:B------:R-:W-:Y:S02]  /*16e0*/  SEL R9, R9, RZ, !P0 ;  /* 0x000000ff09097207 */ /* 0x000fe40004000000 */
[----:B------:R-:W-:Y:S02]  /*16f0*/  ISETP.NE.U32.AND P1, PT, R8, RZ, PT ;  /* 0x000000ff0800720c */ /* 0x000fe40003f25070 */
[----:B------:R-:W-:Y:S01]  /*1700*/  SEL R8, RZ, 0x10, P3 ;  /* 0x00000010ff087807 */ /* 0x000fe20001800000 */
[----:B----4-:R-:W-:Y:S01]  /*1710*/  HMMA.16816.F32 R88, R108, R34, R88 ;  /* 0x000000226c58723c */ /* 0x010fe20000001858 */
[----:B------:R-:W-:Y:S01]  /*1720*/  ISETP.NE.U32.AND P2, PT, R9, RZ, PT ;  /* 0x000000ff0900720c */ /* 0x000fe20003f45070 */
[----:B------:R-:W-:Y:S01]  /*1730*/  IMAD.WIDE R26, R2, 0x2, R152 ;  /* 0x00000002021a7825 */ /* 0x000fe200078e0298 */
[----:B------:R-:W-:-:S02]  /*1740*/  SEL R8, R8, RZ, !P0 ;  /* 0x000000ff08087207 */ /* 0x000fc40004000000 */
[----:B------:R-:W-:Y:S01]  /*1750*/  SEL R9, RZ, 0x10, P4 ;  /* 0x00000010ff097807 */ /* 0x000fe20002000000 */
[----:B------:R-:W-:Y:S01]  /*1760*/  IMAD.WIDE R24, R2, 0x2, R150 ;  /* 0x0000000202187825 */ /* 0x000fe200078e0296 */
[C---:B------:R-:W-:Y:S01]  /*1770*/  ISETP.GE.AND P4, PT, R3.reuse, 0x2, PT ;  /* 0x000000020300780c */ /* 0x040fe20003f86270 */
[-C--:B-1----:R-:W-:Y:S01]  /*1780*/  HMMA.16816.F32 R52, R100, R34.reuse, R52 ;  /* 0x000000226434723c */ /* 0x082fe20000001834 */
[----:B------:R-:W-:Y:S02]  /*1790*/  ISETP.NE.U32.AND P3, PT, R8, RZ, PT ;  /* 0x000000ff0800720c */ /* 0x000fe40003f65070 */
[----:B------:R-:W-:Y:S02]  /*17a0*/  SEL R8, RZ, 0x10, P5 ;  /* 0x00000010ff087807 */ /* 0x000fe40002800000 */
[----:B------:R-:W-:Y:S02]  /*17b0*/  SEL R3, R3, RZ, !P4 ;  /* 0x000000ff03037207 */ /* 0x000fe40006000000 */
[----:B------:R-:W-:Y:S01]  /*17c0*/  SEL R9, R9, RZ, !P0 ;  /* 0x000000ff09097207 */ /* 0x000fe20004000000 */
[----:B--2---:R-:W-:Y:S01]  /*17d0*/  HMMA.16816.F32 R68, R96, R34, R68 ;  /* 0x000000226044723c */ /* 0x004fe20000001844 */
[----:B------:R-:W-:-:S02]  /*17e0*/  SEL R8, R8, RZ, !P0 ;  /* 0x000000ff08087207 */ /* 0x000fc40004000000 */
[----:B------:R-:W-:Y:S02]  /*17f0*/  ISETP.NE.U32.AND P5, PT, R9, RZ, PT ;  /* 0x000000ff0900720c */ /* 0x000fe40003fa5070 */
[----:B------:R-:W-:-:S03]  /*1800*/  ISETP.NE.U32.AND P0, PT, R8, RZ, PT ;  /* 0x000000ff0800720c */ /* 0x000fc60003f05070 */
[C---:B------:R-:W-:Y:S08]  /*1810*/  HMMA.16816.F32 R60, R96.reuse, R78, R60 ;  /* 0x0000004e603c723c */ /* 0x040ff0000000183c */
[C---:B------:R-:W-:Y:S08]  /*1820*/  HMMA.16816.F32 R64, R96.reuse, R82, R64 ;  /* 0x000000526040723c */ /* 0x040ff00000001840 */
[----:B------:R-:W-:Y:S07]  /*1830*/  HMMA.16816.F32 R72, R96, R10, R72 ;  /* 0x0000000a6048723c */ /* 0x000fee0000001848 */
[----:B------:R-:W-:Y:S01]  /*1840*/  IMAD R97, R3, 0x4000, R128 ;  /* 0x0000400003617824 */ /* 0x000fe200078e0280 */
[----:B------:R-:W-:Y:S07]  /*1850*/  HMMA.16816.F32 R32, R12, R34, R20 ;  /* 0x000000220c20723c */ /* 0x000fee0000001814 */
[C---:B------:R-:W-:Y:S01]  /*1860*/  IMAD.WIDE R22, R2.reuse, 0x2, R160 ;  /* 0x0000000202167825 */ /* 0x040fe200078e02a0 */
[----:B------:R-:W-:Y:S01]  /*1870*/  BAR.SYNC.DEFER_BLOCKING 0x0 ;  /* 0x0000000000007b1d */ /* 0x000fe20000010000 */
[----:B------:R-:W-:Y:S02]  /*1880*/  HMMA.16816.F32 R84, R108, R82, R84 ;  /* 0x000000526c54723c */ /* 0x000fe40000001854 */
[----:B------:R-:W-:-:S06]  /*1890*/  IMAD.WIDE R20, R2, 0x2, R158 ;  /* 0x0000000202147825 */ /* 0x000fcc00078e029e */
[-C--:B------:R-:W-:Y:S08]  /*18a0*/  HMMA.16816.F32 R48, R100, R82.reuse, R48 ;  /* 0x000000526430723c */ /* 0x080ff00000001830 */
[----:B------:R-:W-:Y:S07]  /*18b0*/  HMMA.16816.F32 R80, R12, R82, R16 ;  /* 0x000000520c50723c */ /* 0x000fee0000001810 */
[C---:B------:R-:W-:Y:S01]  /*18c0*/  IMAD.WIDE R18, R2.reuse, 0x2, R156 ;  /* 0x0000000202127825 */ /* 0x040fe200078e029c */
[----:B------:R-:W-:Y:S01]  /*18d0*/  HMMA.16816.F32 R92, R108, R78, R92 ;  /* 0x0000004e6c5c723c */ /* 0x000fe2000000185c */
[----:B------:R-:W-:Y:S01]  /*18e0*/  @!PT LDS RZ, [RZ] ;  /* 0x00000000fffff984 */ /* 0x000fe20000000800 */
[----:B------:R-:W-:Y:S01]  /*18f0*/  @!PT LDS RZ, [RZ] ;  /* 0x00000000fffff984 */ /* 0x000fe20000000800 */
[----:B------:R-:W-:Y:S01]  /*1900*/  @!PT LDS RZ, [RZ] ;  /* 0x00000000fffff984 */ /* 0x000fe20000000800 */
[----:B------:R1:W-:Y:S02]  /*1910*/  LDGSTS.E.BYPASS.128 [R97], [R22.64], P1 ;  /* 0x0000000016617fae */ /* 0x0003e40008901c4a */
[----:B------:R-:W-:-:S02]  /*1920*/  IMAD.WIDE R16, R2, 0x2, R154 ;  /* 0x0000000202107825 */ /* 0x000fc400078e029a */
[----:B------:R2:W-:Y:S03]  /*1930*/  LDGSTS.E.BYPASS.128 [R97+0x800], [R20.64], P1 ;  /* 0x0080000014617fae */ /* 0x0005e60008901c4a */
[----:B------:R-:W-:Y:S01]  /*1940*/  HMMA.16816.F32 R40, R108, R10, R40 ;  /* 0x0000000a6c28723c */ /* 0x000fe20000001828 */
[----:B------:R3:W-:Y:S04]  /*1950*/  LDGSTS.E.BYPASS.128 [R97+0x1000], [R18.64], P1 ;  /* 0x0100000012617fae */ /* 0x0007e80008901c4a */
[----:B------:R4:W-:Y:S03]  /*1960*/  LDGSTS.E.BYPASS.128 [R97+0x1800], [R16.64], P1 ;  /* 0x0180000010617fae */ /* 0x0009e60008901c4a */
[----:B------:R-:W-:Y:S01]  /*1970*/  HMMA.16816.F32 R44, R100, R78, R44 ;  /* 0x0000004e642c723c */ /* 0x000fe2000000182c */
[----:B------:R4:W-:Y:S01]  /*1980*/  LDGSTS.E.BYPASS.128 [R97+0x2000], [R26.64], P1 ;  /* 0x020000001a617fae */ /* 0x0009e20008901c4a */
[----:B--2---:R-:W-:-:S03]  /*1990*/  IMAD.WIDE R20, R5, 0x2, R144 ;  /* 0x0000000205147825 */ /* 0x004fc600078e0290 */
[----:B------:R4:W-:Y:S01]  /*19a0*/  LDGSTS.E.BYPASS.128 [R97+0x2800], [R24.64], P1 ;  /* 0x0280000018617fae */ /* 0x0009e20008901c4a */
[----:B---3--:R-:W-:Y:S02]  /*19b0*/  IMAD.WIDE R18, R5, 0x2, R142 ;  /* 0x0000000205127825 */ /* 0x008fe400078e028e */
[----:B------:R-:W-:Y:S08]  /*19c0*/  HMMA.16816.F32 R56, R100, R10, R56 ;  /* 0x0000000a6438723c */ /* 0x000ff00000001838 */
[C---:B------:R-:W-:Y:S07]  /*19d0*/  HMMA.16816.F32 R76, R12.reuse, R78, R28 ;  /* 0x0000004e0c4c723c */ /* 0x040fee000000181c */
[C---:B------:R-:W-:Y:S01]  /*19e0*/  IMAD.WIDE R30, R2.reuse, 0x2, R148 ;  /* 0x00000002021e7825 */ /* 0x040fe200078e0294 */
[----:B------:R-:W-:Y:S03]  /*19f0*/  HMMA.16816.F32 R8, R12, R10, R36 ;  /* 0x0000000a0c08723c */ /* 0x000fe60000001824 */
[C---:B------:R-:W-:Y:S01]  /*1a00*/  IMAD.WIDE R28, R2.reuse, 0x2, R146 ;  /* 0x00000002021c7825 */ /* 0x040fe200078e0292 */
[----:B------:R4:W-:Y:S01]  /*1a10*/  LDGSTS.E.BYPASS.128 [R97+0x3000], [R30.64], P1 ;  /* 0x030000001e617fae */ /* 0x0009e20008901c4a */
[----:B------:R-:W-:-:S02]  /*1a20*/  IADD3 R2, R2, 0x40, RZ ;  /* 0x0000004002027810 */ /* 0x000fc40007ffe0ff */
[----:B------:R-:W-:Y:S01]  /*1a30*/  LEA R13, R3, 0x8000, 0xd ;  /* 0x00008000030d7811 */ /* 0x000fe200078e68ff */
[----:B------:R4:W-:Y:S01]  /*1a40*/  LDGSTS.E.BYPASS.128 [R97+0x3800], [R28.64], P1 ;  /* 0x038000001c617fae */ /* 0x0009e20008901c4a */
[----:B------:R-:W-:-:S03]  /*1a50*/  IMAD.WIDE R14, R5, 0x2, R138 ;  /* 0x00000002050e7825 */ /* 0x000fc600078e028a */
[----:B------:R-:W0:Y:S01]  /*1a60*/  LDGDEPBAR ;  /* 0x00000000000079af */ /* 0x000e220000000000 */
[----:B-1----:R-:W-:Y:S02]  /*1a70*/  IMAD.IADD R23, R128, 0x1, R13 ;  /* 0x0000000180177824 */ /* 0x002fe400078e020d */
[----:B------:R-:W-:-:S03]  /*1a80*/  IMAD.WIDE R12, R5, 0x2, R140 ;  /* 0x00000002050c7825 */ /* 0x000fc600078e028c */
[----:B------:R4:W-:Y:S01]  /*1a90*/  LDGSTS.E.BYPASS.128 [R23], [R20.64], P2 ;  /* 0x0000000014177fae */ /* 0x0009e20009101c4a */
[----:B------:R-:W-:-:S03]  /*1aa0*/  IMAD.IADD R5, R126, 0x1, R5 ;  /* 0x000000017e057824 */ /* 0x000fc600078e0205 */
[----:B------:R4:W-:Y:S04]  /*1ab0*/  LDGSTS.E.BYPASS.128 [R23+0x800], [R18.64], P3 ;  /* 0x0080000012177fae */ /* 0x0009e80009901c4a */
[----:B------:R4:W-:Y:S04]  /*1ac0*/  LDGSTS.E.BYPASS.128 [R23+0x1000], [R12.64], P5 ;  /* 0x010000000c177fae */ /* 0x0009e8000a901c4a */
[----:B------:R4:W-:Y:S01]  /*1ad0*/  LDGSTS.E.BYPASS.128 [R23+0x1800], [R14.64], P0 ;  /* 0x018000000e177fae */ /* 0x0009e20008101c4a */
[----:B------:R-:W-:-:S03]  /*1ae0*/  ISETP.NE.U32.AND P0, PT, R125, UR4, PT ;  /* 0x000000047d007c0c */ /* 0x000fc6000bf05070 */
[----:B------:R-:W0:Y:S01]  /*1af0*/  LDGDEPBAR ;  /* 0x00000000000079af */ /* 0x000e220000000000 */
[----:B------:R-:W-:-:S13]  /*1b00*/  ISETP.NE.AND.EX P0, PT, RZ, UR5, PT, P0 ;  /* 0x00000005ff007c0c */ /* 0x000fda000bf05300 */
[----:B----4-:R-:W-:Y:S05]  /*1b10*/  @P0 BRA `(.L_x_2) ;  /* 0xfffff4a000000947 */ /* 0x010fea000383ffff */
[----:B------:R-:W-:Y:S02]  /*1b20*/  IMAD.MOV.U32 R20, RZ, RZ, R40 ;  /* 0x000000ffff147224 */ /* 0x000fe400078e0028 */
[----:B------:R-:W-:Y:S02]  /*1b30*/  IMAD.MOV.U32 R21, RZ, RZ, R41 ;  /* 0x000000ffff157224 */ /* 0x000fe400078e0029 */
[----:B------:R-:W-:Y:S02]  /*1b40*/  IMAD.MOV.U32 R22, RZ, RZ, R42 ;  /* 0x000000ffff167224 */ /* 0x000fe400078e002a */
[----:B------:R-:W-:Y:S02]  /*1b50*/  IMAD.MOV.U32 R23, RZ, RZ, R43 ;  /* 0x000000ffff177224 */ /* 0x000fe400078e002b */
[----:B------:R-:W-:Y:S02]  /*1b60*/  IMAD.MOV.U32 R40, RZ, RZ, R54 ;  /* 0x000000ffff287224 */ /* 0x000fe400078e0036 */
[----:B------:R-:W-:-:S02]  /*1b70*/  IMAD.MOV.U32 R41, RZ, RZ, R55 ;  /* 0x000000ffff297224 */ /* 0x000fc400078e0037 */
        /* <DEDUP_REMOVED lines=16> */
.L_x_1:
[C---:B------:R-:W-:Y:S01]  /*1c80*/  IMAD.SHL.U32 R2, R0.reuse, 0x10, RZ ;  /* 0x0000001000027824 */ /* 0x040fe200078e00ff */
[----:B------:R-:W-:Y:S01]  /*1c90*/  SHF.R.U32.HI R3, RZ, 0x4, R0 ;  /* 0x00000004ff037819 */ /* 0x000fe20000011600 */
[----:B------:R-:W-:Y:S01]  /*1ca0*/  IMAD.SHL.U32 R4, R0, 0x2, RZ ;  /* 0x0000000200047824 */ /* 0x000fe200078e00ff */
[----:B------:R-:W-:-:S04]  /*1cb0*/  DEPBAR.LE SB0, 0x0 ;  /* 0x000080000000791a */ /* 0x000fc80000000000 */
[----:B------:R-:W-:Y:S01]  /*1cc0*/  LOP3.LUT R5, R2, 0xc0, RZ, 0xc0, !PT ;  /* 0x000000c002057812 */ /* 0x000fe200078ec0ff */
[----:B------:R-:W-:Y:S01]  /*1cd0*/  IMAD.SHL.U32 R2, R0, 0x4, RZ ;  /* 0x0000000400027824 */ /* 0x000fe200078e00ff */
[----:B------:R-:W-:Y:S01]  /*1ce0*/  SGXT.U32 R3, R3, 0x3 ;  /* 0x000000030303781a */ /* 0x000fe20000000000 */
[----:B------:R-:W-:Y:S01]  /*1cf0*/  IMAD.SHL.U32 R134, R134, 0x10, RZ ;  /* 0x0000001086867824 */ /* 0x000fe200078e00ff */
[----:B------:R-:W-:Y:S01]  /*1d00*/  LOP3.LUT R4, R5, 0x6, R4, 0xf8, !PT ;  /* 0x0000000605047812 */ /* 0x000fe200078ef804 */
[----:B------:R-:W-:Y:S01]  /*1d10*/  IMAD.MOV.U32 R52, RZ, RZ, 0x4 ;  /* 0x00000004ff347424 */ /* 0x000fe200078e00ff */
[----:B------:R-:W-:Y:S02]  /*1d20*/  LOP3.LUT R129, R129, 0x3c, R2, 0xf8, !PT ;  /* 0x0000003c81817812 */ /* 0x000fe400078ef802 */
[----:B------:R-:W-:Y:S01]  /*1d30*/  LOP3.LUT R136, R136, R3, RZ, 0xfc, !PT ;  /* 0x0000000388887212 */ /* 0x000fe200078efcff */
[----:B------:R-:W-:Y:S01]  /*1d40*/  IMAD R135, R135, 0x10, R4 ;  /* 0x0000001087877824 */ /* 0x000fe200078e0204 */
[----:B------:R-:W-:Y:S01]  /*1d50*/  BAR.SYNC.DEFER_BLOCKING 0x0 ;  /* 0x0000000000007b1d */ /* 0x000fe20000010000 */
[----:B------:R-:W-:-:S02]  /*1d60*/  ISETP.GE.AND P0, PT, R129, c[0x0][0x180], PT ;  /* 0x0000600081007a0c */ /* 0x000fc40003f06270 */
[C---:B------:R-:W-:Y:S02]  /*1d70*/  LOP3.LUT R3, R136.reuse, 0x18, RZ, 0xfc, !PT ;  /* 0x0000001888037812 */ /* 0x040fe400078efcff */
[----:B------:R-:W-:Y:S02]  /*1d80*/  LOP3.LUT R5, R136, 0x8, RZ, 0xfc, !PT ;  /* 0x0000000888057812 */ /* 0x000fe400078efcff */
[----:B------:R-:W-:Y:S02]  /*1d90*/  ISETP.LT.AND P6, PT, R3, c[0x0][0x178], !P0 ;  /* 0x00005e0003007a0c */ /* 0x000fe400047c1270 */
[----:B------:R-:W-:Y:S02]  /*1da0*/  SHF.R.U32.HI R3, RZ, 0x2, R0 ;  /* 0x00000002ff037819 */ /* 0x000fe40000011600 */
[----:B------:R-:W-:Y:S02]  /*1db0*/  LOP3.LUT R0, R2, 0x1fc, RZ, 0xc0, !PT ;  /* 0x000001fc02007812 */ /* 0x000fe400078ec0ff */
[----:B------:R-:W-:-:S02]  /*1dc0*/  ISETP.LT.AND P2, PT, R5, c[0x0][0x178], !P0 ;  /* 0x00005e0005007a0c */ /* 0x000fc40004741270 */
[----:B------:R-:W-:Y:S02]  /*1dd0*/  LOP3.LUT R3, R3, 0x1c, RZ, 0xc0, !PT ;  /* 0x0000001c03037812 */ /* 0x000fe400078ec0ff */
[----:B------:R-:W-:Y:S02]  /*1de0*/  LOP3.LUT R5, R136, 0x20, RZ, 0xfc, !PT ;  /* 0x0000002088057812 */ /* 0x000fe400078efcff */
[C---:B------:R-:W-:Y:S01]  /*1df0*/  LOP3.LUT R2, R0.reuse, 0x200, RZ, 0xfc, !PT ;  /* 0x0000020000027812 */ /* 0x040fe200078efcff */
[----:B------:R-:W-:Y:S01]  /*1e00*/  IMAD.IADD R53, R0, 0x1, R3 ;  /* 0x0000000100357824 */ /* 0x000fe200078e0203 */
[----:B------:R-:W-:Y:S02]  /*1e10*/  LOP3.LUT R134, R134, R135, R6, 0xfe, !PT ;  /* 0x0000008786867212 */ /* 0x000fe400078efe06 */
[----:B------:R-:W-:Y:S02]  /*1e20*/  ISETP.LT.AND P5, PT, R5, c[0x0][0x178], !P0 ;  /* 0x00005e0005007a0c */ /* 0x000fe400047a1270 */
[----:B------:R-:W-:-:S02]  /*1e30*/  LOP3.LUT R5, R0, 0x600, RZ, 0xfc, !PT ;  /* 0x0000060000057812 */ /* 0x000fc400078efcff */
[----:B------:R-:W-:Y:S02]  /*1e40*/  SHF.R.U32.HI R3, RZ, 0x4, R2 ;  /* 0x00000004ff037819 */ /* 0x000fe40000011602 */
[----:B------:R-:W-:Y:S02]  /*1e50*/  LOP3.LUT R2, R134, 0x200, RZ, 0xfc, !PT ;  /* 0x0000020086027812 */ /* 0x000fe400078efcff */
[----:B------:R-:W-:Y:S02]  /*1e60*/  SHF.R.U32.HI R6, RZ, 0x4, R5 ;  /* 0x00000004ff067819 */ /* 0x000fe40000011605 */
[----:B------:R-:W-:Y:S02]  /*1e70*/  SHF.R.U32.HI R5, RZ, 0x4, R2 ;  /* 0x00000004ff057819 */ /* 0x000fe40000011602 */
[----:B------:R-:W-:Y:S02]  /*1e80*/  LOP3.LUT R4, R136, 0x10, RZ, 0xfc, !PT ;  /* 0x0000001088047812 */ /* 0x000fe400078efcff */
[----:B------:R-:W-:Y:S01]  /*1e90*/  LOP3.LUT R7, R5, 0xffffffc, RZ, 0xc0, !PT ;  /* 0x0ffffffc05077812 */ /* 0x000fe200078ec0ff */
[----:B------:R-:W-:Y:S01]  /*1ea0*/  IMAD.IADD R98, R134, 0x1, R5 ;  /* 0x0000000186627824 */ /* 0x000fe200078e0205 */
[----:B------:R-:W-:-:S02]  /*1eb0*/  ISETP.LT.AND P1, PT, R4, c[0x0][0x178], !P0 ;  /* 0x00005e0004007a0c */ /* 0x000fc40004721270 */
[----:B------:R-:W-:Y:S01]  /*1ec0*/  LOP3.LUT R4, R136, 0x28, RZ, 0xfc, !PT ;  /* 0x0000002888047812 */ /* 0x000fe200078efcff */
[C---:B------:R-:W-:Y:S01]  /*1ed0*/  IMAD.IADD R99, R134.reuse, 0x1, R7 ;  /* 0x0000000186637824 */ /* 0x040fe200078e0207 */
[----:B------:R-:W-:Y:S02]  /*1ee0*/  LEA.HI R134, R134, R134, RZ, 0x1c ;  /* 0x0000008686867211 */ /* 0x000fe400078fe0ff */
[----:B------:R-:W-:Y:S02]  /*1ef0*/  ISETP.LT.AND P4, PT, R4, c[0x0][0x178], !P0 ;  /* 0x00005e0004007a0c */ /* 0x000fe40004781270 */
[----:B------:R-:W-:Y:S01]  /*1f00*/  LOP3.LUT R4, R0, 0x400, RZ, 0xfc, !PT ;  /* 0x0000040000047812 */ /* 0x000fe200078efcff */
[----:B------:R-:W-:Y:S01]  /*1f10*/  STS.64 [R134.X4], R92 ;  /* 0x0000005c86007388 */ /* 0x000fe20000004a00 */
[----:B------:R-:W-:Y:S02]  /*1f20*/  LOP3.LUT R3, R3, 0x3c, RZ, 0xc0, !PT ;  /* 0x0000003c03037812 */ /* 0x000fe400078ec0ff */
[----:B------:R-:W-:Y:S01]  /*1f30*/  SHF.R.U32.HI R4, RZ, 0x4, R4 ;  /* 0x00000004ff047819 */ /* 0x000fe20000011604 */
[----:B------:R-:W-:Y:S01]  /*1f40*/  STS.64 [R98.X4+0x800], R94 ;  /* 0x0008005e62007388 */ /* 0x000fe20000004a00 */
[----:B------:R-:W-:Y:S01]  /*1f50*/  LOP3.LUT R11, R6, 0x7c, RZ, 0xc0, !PT ;  /* 0x0000007c060b7812 */ /* 0x000fe200078ec0ff */
[----:B------:R-:W-:Y:S01]  /*1f60*/  IMAD.IADD R3, R0, 0x1, R3 ;  /* 0x0000000100037824 */ /* 0x000fe200078e0203 */
[----:B------:R-:W-:Y:S01]  /*1f70*/  LOP3.LUT R9, R4, 0x5c, RZ, 0xc0, !PT ;  /* 0x0000005c04097812 */ /* 0x000fe200078ec0ff */
[----:B------:R-:W-:Y:S01]  /*1f80*/  STS.64 [R134.X4+0x40], R84 ;  /* 0x0000405486007388 */ /* 0x000fe20000004a00 */
[----:B------:R-:W-:-:S03]  /*1f90*/  ISETP.LT.AND P3, PT, R136, c[0x0][0x178], !P0 ;  /* 0x00005e0088007a0c */ /* 0x000fc60004761270 */
[----:B------:R-:W-:Y:S01]  /*1fa0*/  STS.64 [R99.X4+0x840], R86 ;  /* 0x0008405663007388 */ /* 0x000fe20000004a00 */
[C---:B------:R-:W-:Y:S02]  /*1fb0*/  IMAD.IADD R2, R0.reuse, 0x1, R9 ;  /* 0x0000000100027824 */ /* 0x040fe400078e0209 */
[----:B------:R-:W-:Y:S01]  /*1fc0*/  IMAD.IADD R0, R0, 0x1, R11 ;  /* 0x0000000100007824 */ /* 0x000fe200078e020b */
[----:B------:R-:W-:Y:S04]  /*1fd0*/  STS.64 [R134.X4+0x80], R88 ;  /* 0x0000805886007388 */ /* 0x000fe80000004a00 */
[----:B------:R-:W-:Y:S04]  /*1fe0*/  STS.64 [R99.X4+0x880], R90 ;  /* 0x0008805a63007388 */ /* 0x000fe80000004a00 */
[----:B------:R-:W-:Y:S04]  /*1ff0*/  STS.64 [R134.X4+0xc0], R20 ;  /* 0x0000c01486007388 */ /* 0x000fe80000004a00 */
[----:B------:R-:W-:Y:S04]  /*2000*/  STS.64 [R99.X4+0x8c0], R22 ;  /* 0x0008c01663007388 */ /* 0x000fe80000004a00 */
[----:B------:R-:W-:Y:S06]  /*2010*/  BAR.SYNC.DEFER_BLOCKING 0x0 ;  /* 0x0000000000007b1d */ /* 0x000fec0000010000 */
[----:B------:R-:W1:Y:S04]  /*2020*/  LDS.128 R4, [R53.X4] ;  /* 0x0000000035047984 */ /* 0x000e680000004c00 */
[----:B------:R-:W2:Y:S04]  /*2030*/  LDS.128 R8, [R3.X4+0x800] ;  /* 0x0008000003087984 */ /* 0x000ea80000004c00 */
[----:B------:R-:W3:Y:S04]  /*2040*/  LDS.128 R12, [R2.X4+0x1000] ;  /* 0x00100000020c7984 */ /* 0x000ee80000004c00 */
[----:B------:R-:W4:Y:S04]  /*2050*/  LDS.128 R16, [R0.X4+0x1800] ;  /* 0x0018000000107984 */ /* 0x000f280000004c00 */
[----:B------:R-:W-:Y:S06]  /*2060*/  BAR.SYNC.DEFER_BLOCKING 0x0 ;  /* 0x0000000000007b1d */ /* 0x000fec0000010000 */
[----:B------:R-:W-:Y:S04]  /*2070*/  STS.64 [R134.X4], R44 ;  /* 0x0000002c86007388 */ /* 0x000fe80000004a00 */
[----:B------:R-:W-:Y:S04]  /*2080*/  STS.64 [R98.X4+0x800], R46 ;  /* 0x0008002e62007388 */ /* 0x000fe80000004a00 */
[----:B------:R-:W-:Y:S04]  /*2090*/  STS.64 [R134.X4+0x40], R48 ;  /* 0x0000403086007388 */ /* 0x000fe80000004a00 */
[----:B------:R-:W-:Y:S04]  /*20a0*/  STS.64 [R99.X4+0x840], R50 ;  /* 0x0008403263007388 */ /* 0x000fe80000004a00 */
[----:B------:R-:W-:Y:S04]  /*20b0*/  STS.64 [R134.X4+0x80], R38 ;  /* 0x0000802686007388 */ /* 0x000fe80000004a00 */
[----:B------:R-:W-:Y:S04]  /*20c0*/  STS.64 [R99.X4+0x880], R40 ;  /* 0x0008802863007388 */ /* 0x000fe80000004a00 */
[----:B------:R-:W-:Y:S04]  /*20d0*/  STS.64 [R134.X4+0xc0], R42 ;  /* 0x0000c02a86007388 */ /* 0x000fe80000004a00 */
[----:B------:R-:W-:Y:S04]  /*20e0*/  STS.64 [R99.X4+0x8c0], R96 ;  /* 0x0008c06063007388 */ /* 0x000fe80000004a00 */
[----:B------:R-:W-:Y:S06]  /*20f0*/  BAR.SYNC.DEFER_BLOCKING 0x0 ;  /* 0x0000000000007b1d */ /* 0x000fec0000010000 */
[----:B------:R-:W1:Y:S04]  /*2100*/  LDS.128 R32, [R53.X4] ;  /* 0x0000000035207984 */ /* 0x000e680000004c00 */
[----:B------:R-:W1:Y:S04]  /*2110*/  LDS.128 R20, [R3.X4+0x800] ;  /* 0x0008000003147984 */ /* 0x000e680000004c00 */
[----:B------:R-:W1:Y:S04]  /*2120*/  LDS.128 R24, [R2.X4+0x1000] ;  /* 0x0010000002187984 */ /* 0x000e680000004c00 */
[----:B------:R-:W1:Y:S04]  /*2130*/  LDS.128 R28, [R0.X4+0x1800] ;  /* 0x00180000001c7984 */ /* 0x000e680000004c00 */
[----:B------:R-:W-:Y:S06]  /*2140*/  BAR.SYNC.DEFER_BLOCKING 0x0 ;  /* 0x0000000000007b1d */ /* 0x000fec0000010000 */
[----:B------:R1:W-:Y:S04]  /*2150*/  STS.64 [R134.X4], R60 ;  /* 0x0000003c86007388 */ /* 0x0003e80000004a00 */
[----:B------:R-:W-:Y:S04]  /*2160*/  STS.64 [R98.X4+0x800], R36 ;  /* 0x0008002462007388 */ /* 0x000fe80000004a00 */
[----:B------:R2:W-:Y:S04]  /*2170*/  STS.64 [R134.X4+0x40], R64 ;  /* 0x0000404086007388 */ /* 0x0005e80000004a00 */
[----:B------:R-:W-:Y:S01]  /*2180*/  STS.64 [R99.X4+0x840], R66 ;  /* 0x0008404263007388 */ /* 0x000fe20000004a00 */
[----:B-1----:R-:W-:-:S03]  /*2190*/  IMAD.MOV.U32 R60, RZ, RZ, c[0x0][0x18c] ;  /* 0x00006300ff3c7624 */ /* 0x002fc600078e00ff */
[----:B------:R-:W-:Y:S04]  /*21a0*/  STS.64 [R134.X4+0x80], R68 ;  /* 0x0000804486007388 */ /* 0x000fe80000004a00 */
[----:B------:R1:W-:Y:S01]  /*21b0*/  STS.64 [R99.X4+0x880], R70 ;  /* 0x0008804663007388 */ /* 0x0003e20000004a00 */
[----:B--2---:R-:W-:-:S03]  /*21c0*/  IMAD R65, R136, c[0x0][0x18c], RZ ;  /* 0x0000630088417a24 */ /* 0x004fc600078e02ff */
[----:B------:R-:W-:Y:S01]  /*21d0*/  STS.64 [R134.X4+0xc0], R72 ;  /* 0x0000c04886007388 */ /* 0x000fe20000004a00 */
[C---:B------:R-:W-:Y:S02]  /*21e0*/  IMAD R61, R60.reuse, 0x8, R65 ;  /* 0x000000083c3d7824 */ /* 0x040fe400078e0241 */
[----:B------:R-:W-:Y:S01]  /*21f0*/  IMAD.WIDE R64, R65, R52, c[0x0][0x170] ;  /* 0x00005c0041407625 */ /* 0x000fe200078e0234 */
[----:B------:R-:W-:Y:S04]  /*2200*/  STS.64 [R99.X4+0x8c0], R74 ;  /* 0x0008c04a63007388 */ /* 0x000fe80000004a00 */
[----:B------:R-:W-:Y:S01]  /*2210*/  BAR.SYNC.DEFER_BLOCKING 0x0 ;  /* 0x0000000000007b1d */ /* 0x000fe20000010000 */
[----:B-1----:R-:W-:Y:S02]  /*2220*/  IMAD R71, R60, 0x8, R61 ;  /* 0x000000083c477824 */ /* 0x002fe400078e023d */
[----:B------:R-:W-:-:S04]  /*2230*/  IMAD.WIDE R68, R129, 0x4, R64 ;  /* 0x0000000481447825 */ /* 0x000fc800078e0240 */
[----:B------:R-:W-:Y:S01]  /*2240*/  IMAD.WIDE R64, R61, R52, c[0x0][0x170] ;  /* 0x00005c003d407625 */ /* 0x000fe200078e0234 */
[----:B------:R-:W-:-:S03]  /*2250*/  LOP3.LUT R61, R136, 0x30, RZ, 0xfc, !PT ;  /* 0x00000030883d7812 */ /* 0x000fc600078efcff */
[----:B------:R-:W-:-:S04]  /*2260*/  IMAD.WIDE R66, R71, R52, c[0x0][0x170] ;  /* 0x00005c0047427625 */ /* 0x000fc800078e0234 */
[----:B------:R-:W-:Y:S02]  /*2270*/  IMAD R71, R60, 0x8, R71 ;  /* 0x000000083c477824 */ /* 0x000fe400078e0247 */
[----:B------:R-:W-:-:S04]  /*2280*/  IMAD.WIDE R64, R129, 0x4, R64 ;  /* 0x0000000481407825 */ /* 0x000fc800078e0240 */
[----:B------:R-:W-:Y:S01]  /*2290*/  IMAD.WIDE R66, R129, 0x4, R66 ;  /* 0x0000000481427825 */ /* 0x000fe200078e0242 */
[----:B------:R-:W1:Y:S04]  /*22a0*/  LDS.128 R48, [R53.X4] ;  /* 0x0000000035307984 */ /* 0x000e680000004c00 */
[----:B------:R-:W2:Y:S04]  /*22b0*/  LDS.128 R44, [R3.X4+0x800] ;  /* 0x00080000032c7984 */ /* 0x000ea80000004c00 */
[----:B------:R-:W1:Y:S04]  /*22c0*/  LDS.128 R40, [R2.X4+0x1000] ;  /* 0x0010000002287984 */ /* 0x000e680000004c00 */
[----:B------:R-:W1:Y:S04]  /*22d0*/  LDS.128 R36, [R0.X4+0x1800] ;  /* 0x0018000000247984 */ /* 0x000e680000004c00 */
[----:B------:R-:W-:Y:S06]  /*22e0*/  BAR.SYNC.DEFER_BLOCKING 0x0 ;  /* 0x0000000000007b1d */ /* 0x000fec0000010000 */
[----:B------:R-:W-:Y:S04]  /*22f0*/  STS.64 [R134.X4], R76 ;  /* 0x0000004c86007388 */ /* 0x000fe80000004a00 */
[----:B------:R-:W-:Y:S04]  /*2300*/  STS.64 [R98.X4+0x800], R78 ;  /* 0x0008004e62007388 */ /* 0x000fe80000004a00 */
[----:B------:R-:W-:Y:S04]  /*2310*/  STS.64 [R134.X4+0x40], R80 ;  /* 0x0000405086007388 */ /* 0x000fe80000004a00 */
[----:B------:R-:W-:Y:S04]  /*2320*/  STS.64 [R99.X4+0x840], R82 ;  /* 0x0008405263007388 */ /* 0x000fe80000004a00 */
[----:B------:R1:W-:Y:S04]  /*2330*/  STS.64 [R134.X4+0x80], R54 ;  /* 0x0000803686007388 */ /* 0x0003e80000004a00 */
[----:B------:R2:W-:Y:S04]  /*2340*/  STS.64 [R99.X4+0x880], R56 ;  /* 0x0008803863007388 */ /* 0x0005e80000004a00 */
[----:B------:R3:W-:Y:S04]  /*2350*/  STS.64 [R134.X4+0xc0], R58 ;  /* 0x0000c03a86007388 */ /* 0x0007e80000004a00 */
[----:B------:R-:W-:Y:S01]  /*2360*/  STS.64 [R99.X4+0x8c0], R62 ;  /* 0x0008c03e63007388 */ /* 0x000fe20000004a00 */
[----:B-1----:R-:W-:-:S03]  /*2370*/  IMAD.WIDE R54, R71, R52, c[0x0][0x170] ;  /* 0x00005c0047367625 */ /* 0x002fc600078e0234 */
[----:B------:R-:W-:Y:S01]  /*2380*/  BAR.SYNC.DEFER_BLOCKING 0x0 ;  /* 0x0000000000007b1d */ /* 0x000fe20000010000 */
[----:B------:R-:W-:Y:S01]  /*2390*/  IMAD R71, R60, 0x8, R71 ;  /* 0x000000083c477824 */ /* 0x000fe200078e0247 */
[C---:B--2---:R-:W-:Y:S01]  /*23a0*/  LOP3.LUT R56, R136.reuse, 0x38, RZ, 0xfc, !PT ;  /* 0x0000003888387812 */ /* 0x044fe200078efcff */
[----:B------:R-:W-:Y:S01]  /*23b0*/  IMAD.WIDE R54, R129, 0x4, R54 ;  /* 0x0000000481367825 */ /* 0x000fe200078e0236 */
[----:B---3--:R-:W-:Y:S02]  /*23c0*/  LOP3.LUT R58, R136, 0x58, RZ, 0xfc, !PT ;  /* 0x00000058883a7812 */ /* 0x008fe400078efcff */
[----:B------:R1:W-:Y:S01]  /*23d0*/  @P3 STG.E.128 [R68.64], R4 ;  /* 0x0000000444003986 */ /* 0x0003e2000c101d0a */
[----:B------:R-:W-:-:S03]  /*23e0*/  ISETP.LT.AND P3, PT, R61, c[0x0][0x178], !P0 ;  /* 0x00005e003d007a0c */ /* 0x000fc60004761270 */
[----:B------:R2:W-:Y:S01]  /*23f0*/  @P2 STG.E.128 [R64.64], R8 ;  /* 0x0000000840002986 */ /* 0x0005e2000c101d0a */
[----:B------:R-:W-:-:S03]  /*2400*/  ISETP.LT.AND P2, PT, R56, c[0x0][0x178], !P0 ;  /* 0x00005e0038007a0c */ /* 0x000fc60004741270 */
[----:B------:R-:W-:Y:S04]  /*2410*/  @P1 STG.E.128 [R66.64], R12 ;  /* 0x0000000c42001986 */ /* 0x000fe8000c101d0a */
[----:B----4-:R3:W-:Y:S04]  /*2420*/  @P6 STG.E.128 [R54.64], R16 ;  /* 0x0000001036006986 */ /* 0x0107e8000c101d0a */
[----:B------:R-:W-:Y:S01]  /*2430*/  LDS.128 R12, [R2.X4+0x1000] ;  /* 0x00100000020c7984 */ /* 0x000fe20000004c00 */
[----:B-1----:R-:W-:Y:S01]  /*2440*/  LOP3.LUT R6, R136, 0x40, RZ, 0xfc, !PT ;  /* 0x0000004088067812 */ /* 0x002fe200078efcff */
[----:B------:R-:W-:-:S03]  /*2450*/  IMAD.WIDE R4, R71, R52, c[0x0][0x170] ;  /* 0x00005c0047047625 */ /* 0x000fc600078e0234 */
[----:B------:R-:W-:Y:S01]  /*2460*/  ISETP.LT.AND P1, PT, R6, c[0x0][0x178], !P0 ;  /* 0x00005e0006007a0c */ /* 0x000fe20004721270 */
[----:B------:R-:W-:Y:S01]  /*2470*/  IMAD R71, R60, 0x8, R71 ;  /* 0x000000083c477824 */ /* 0x000fe200078e0247 */
[C---:B------:R-:W-:Y:S01]  /*2480*/  LOP3.LUT R6, R136.reuse, 0x48, RZ, 0xfc, !PT ;  /* 0x0000004888067812 */ /* 0x040fe200078efcff */
[----:B------:R-:W-:Y:S01]  /*2490*/  IMAD.WIDE R56, R129, 0x4, R4 ;  /* 0x0000000481387825 */ /* 0x000fe200078e0204 */
[----:B--2---:R-:W-:Y:S02]  /*24a0*/  LOP3.LUT R8, R136, 0x50, RZ, 0xfc, !PT ;  /* 0x0000005088087812 */ /* 0x004fe400078efcff */
[----:B------:R-:W-:Y:S01]  /*24b0*/  ISETP.LT.AND P6, PT, R6, c[0x0][0x178], !P0 ;  /* 0x00005e0006007a0c */ /* 0x000fe200047c1270 */
[----:B------:R-:W-:Y:S01]  /*24c0*/  IMAD R9, R60, 0x8, R71 ;  /* 0x000000083c097824 */ /* 0x000fe200078e0247 */
[----:B------:R1:W-:Y:S01]  /*24d0*/  @P5 STG.E.128 [R56.64], R32 ;  /* 0x0000002038005986 */ /* 0x0003e2000c101d0a */
[----:B------:R-:W-:Y:S01]  /*24e0*/  IMAD.WIDE R4, R71, R52, c[0x0][0x170] ;  /* 0x00005c0047047625 */ /* 0x000fe200078e0234 */
[----:B------:R-:W-:-:S03]  /*24f0*/  ISETP.LT.AND P5, PT, R8, c[0x0][0x178], !P0 ;  /* 0x00005e0008007a0c */ /* 0x000fc600047a1270 */
[----:B------:R-:W-:-:S04]  /*2500*/  IMAD.WIDE R6, R9, R52, c[0x0][0x170] ;  /* 0x00005c0009067625 */ /* 0x000fc800078e0234 */
[----:B------:R-:W-:Y:S02]  /*2510*/  IMAD R9, R60, 0x8, R9 ;  /* 0x000000083c097824 */ /* 0x000fe400078e0209 */
[----:B---3--:R-:W-:-:S04]  /*2520*/  IMAD.WIDE R18, R129, 0x4, R4 ;  /* 0x0000000481127825 */ /* 0x008fc800078e0204 */
[----:B------:R-:W-:Y:S01]  /*2530*/  IMAD.WIDE R54, R129, 0x4, R6 ;  /* 0x0000000481367825 */ /* 0x000fe200078e0206 */
[----:B------:R-:W-:Y:S01]  /*2540*/  @P4 STG.E.128 [R18.64], R20 ;  /* 0x0000001412004986 */ /* 0x000fe2000c101d0a */
[----:B------:R-:W-:Y:S02]  /*2550*/  ISETP.LT.AND P4, PT, R58, c[0x0][0x178], !P0 ;  /* 0x00005e003a007a0c */ /* 0x000fe40004781270 */
[----:B------:R-:W-:Y:S01]  /*2560*/  IMAD R59, R60, 0x8, R9 ;  /* 0x000000083c3b7824 */ /* 0x000fe200078e0209 */
[----:B------:R-:W2:Y:S01]  /*2570*/  LDS.128 R4, [R53.X4] ;  /* 0x0000000035047984 */ /* 0x000ea20000004c00 */
[----:B------:R-:W-:Y:S01]  /*2580*/  IMAD.WIDE R16, R9, R52, c[0x0][0x170] ;  /* 0x00005c0009107625 */ /* 0x000fe200078e0234 */
[----:B-1----:R-:W-:Y:S02]  /*2590*/  LOP3.LUT R35, R136, 0x60, RZ, 0xfc, !PT ;  /* 0x0000006088237812 */ /* 0x002fe400078efcff */
[----:B------:R1:W3:Y:S01]  /*25a0*/  LDS.128 R8, [R3.X4+0x800] ;  /* 0x0008000003087984 */ /* 0x0002e20000004c00 */
[----:B------:R-:W-:Y:S01]  /*25b0*/  IMAD R57, R60, 0x8, R59 ;  /* 0x000000083c397824 */ /* 0x000fe200078e023b */
[----:B------:R-:W-:Y:S01]  /*25c0*/  LOP3.LUT R34, R136, 0x68, RZ, 0xfc, !PT ;  /* 0x0000006888227812 */ /* 0x000fe200078efcff */
[----:B------:R-:W-:Y:S01]  /*25d0*/  IMAD.WIDE R32, R129, 0x4, R16 ;  /* 0x0000000481207825 */ /* 0x000fe200078e0210 */
[----:B------:R4:W-:Y:S01]  /*25e0*/  @P3 STG.E.128 [R54.64], R24 ;  /* 0x0000001836003986 */ /* 0x0009e2000c101d0a */
[----:B------:R-:W-:-:S02]  /*25f0*/  ISETP.LT.AND P3, PT, R35, c[0x0][0x178], !P0 ;  /* 0x00005e0023007a0c */ /* 0x000fc40004761270 */
[-C--:B------:R-:W-:Y:S01]  /*2600*/  IMAD.WIDE R16, R59, R52.reuse, c[0x0][0x170] ;  /* 0x00005c003b107625 */ /* 0x080fe200078e0234 */
[----:B------:R2:W-:Y:S01]  /*2610*/  @P2 STG.E.128 [R32.64], R28 ;  /* 0x0000001c20002986 */ /* 0x0005e2000c101d0a */
[----:B------:R-:W-:Y:S02]  /*2620*/  ISETP.LT.AND P2, PT, R34, c[0x0][0x178], !P0 ;  /* 0x00005e0022007a0c */ /* 0x000fe40004741270 */
[----:B------:R-:W-:Y:S02]  /*2630*/  IMAD R59, R60, 0x8, R57 ;  /* 0x000000083c3b7824 */ /* 0x000fe400078e0239 */
[----:B-1----:R-:W-:-:S04]  /*2640*/  IMAD.WIDE R2, R57, R52, c[0x0][0x170] ;  /* 0x00005c0039027625 */ /* 0x002fc800078e0234 */
[----:B------:R-:W-:-:S04]  /*2650*/  IMAD R19, R60, 0x8, R59 ;  /* 0x000000083c137824 */ /* 0x000fc800078e023b */
[----:B------:R-:W-:Y:S02]  /*2660*/  IMAD R21, R60, 0x8, R19 ;  /* 0x000000083c157824 */ /* 0x000fe400078e0213 */
[C---:B----4-:R-:W-:Y:S01]  /*2670*/  IMAD.WIDE R24, R129.reuse, 0x4, R16 ;  /* 0x0000000481187825 */ /* 0x050fe200078e0210 */
[C---:B------:R-:W-:Y:S02]  /*2680*/  LOP3.LUT R16, R136.reuse, 0x70, RZ, 0xfc, !PT ;  /* 0x0000007088107812 */ /* 0x040fe400078efcff */
[----:B------:R-:W-:Y:S01]  /*2690*/  LOP3.LUT R136, R136, 0x78, RZ, 0xfc, !PT ;  /* 0x0000007888887812 */ /* 0x000fe200078efcff */
[----:B------:R-:W-:Y:S01]  /*26a0*/  IMAD R23, R60, 0x8, R21 ;  /* 0x000000083c177824 */ /* 0x000fe200078e0215 */
[----:B------:R1:W-:Y:S01]  /*26b0*/  @P1 STG.E.128 [R24.64], R48 ;  /* 0x0000003018001986 */ /* 0x0003e2000c101d0a */
[----:B------:R-:W-:Y:S01]  /*26c0*/  IMAD.WIDE R26, R129, 0x4, R2 ;  /* 0x00000004811a7825 */ /* 0x000fe200078e0202 */
[----:B------:R-:W-:Y:S02]  /*26d0*/  ISETP.LT.AND P1, PT, R16, c[0x0][0x178], !P0 ;  /* 0x00005e0010007a0c */ /* 0x000fe40004721270 */
[----:B------:R-:W-:Y:S01]  /*26e0*/  ISETP.LT.AND P0, PT, R136, c[0x0][0x178], !P0 ;  /* 0x00005e0088007a0c */ /* 0x000fe20004701270 */
[----:B--2---:R-:W-:Y:S01]  /*26f0*/  IMAD R29, R60, 0x8, R23 ;  /* 0x000000083c1d7824 */ /* 0x004fe200078e0217 */
[----:B------:R1:W-:Y:S01]  /*2700*/  @P6 STG.E.128 [R26.64], R44 ;  /* 0x0000002c1a006986 */ /* 0x0003e2000c101d0a */
[----:B------:R-:W-:-:S04]  /*2710*/  IMAD.WIDE R2, R59, R52, c[0x0][0x170] ;  /* 0x00005c003b027625 */ /* 0x000fc800078e0234 */
[----:B------:R-:W-:-:S04]  /*2720*/  IMAD.WIDE R16, R19, R52, c[0x0][0x170] ;  /* 0x00005c0013107625 */ /* 0x000fc800078e0234 */
[----:B------:R-:W-:-:S04]  /*2730*/  IMAD.WIDE R18, R21, R52, c[0x0][0x170] ;  /* 0x00005c0015127625 */ /* 0x000fc800078e0234 */
[----:B------:R-:W-:-:S04]  /*2740*/  IMAD.WIDE R20, R23, R52, c[0x0][0x170] ;  /* 0x00005c0017147625 */ /* 0x000fc800078e0234 */
[----:B------:R-:W-:-:S04]  /*2750*/  IMAD.WIDE R22, R29, R52, c[0x0][0x170] ;  /* 0x00005c001d167625 */ /* 0x000fc800078e0234 */
[----:B------:R-:W-:-:S04]  /*2760*/  IMAD.WIDE R2, R129, 0x4, R2 ;  /* 0x0000000481027825 */ /* 0x000fc800078e0202 */
[C---:B------:R-:W-:Y:S01]  /*2770*/  IMAD.WIDE R16, R129.reuse, 0x4, R16 ;  /* 0x0000000481107825 */ /* 0x040fe200078e0210 */
[----:B------:R1:W-:Y:S03]  /*2780*/  @P5 STG.E.128 [R2.64], R40 ;  /* 0x0000002802005986 */ /* 0x0003e6000c101d0a */
[C---:B------:R-:W-:Y:S01]  /*2790*/  IMAD.WIDE R18, R129.reuse, 0x4, R18 ;  /* 0x0000000481127825 */ /* 0x040fe200078e0212 */
[----:B------:R1:W-:Y:S03]  /*27a0*/  @P4 STG.E.128 [R16.64], R36 ;  /* 0x0000002410004986 */ /* 0x0003e6000c101d0a */
[C---:B------:R-:W-:Y:S01]  /*27b0*/  IMAD.WIDE R20, R129.reuse, 0x4, R20 ;  /* 0x0000000481147825 */ /* 0x040fe200078e0214 */
[----:B------:R1:W-:Y:S03]  /*27c0*/  @P3 STG.E.128 [R18.64], R4 ;  /* 0x0000000412003986 */ /* 0x0003e6000c101d0a */
[----:B------:R-:W-:Y:S01]  /*27d0*/  IMAD.WIDE R22, R129, 0x4, R22 ;  /* 0x0000000481167825 */ /* 0x000fe200078e0216 */
[----:B---3--:R1:W-:Y:S04]  /*27e0*/  @P2 STG.E.128 [R20.64], R8 ;  /* 0x0000000814002986 */ /* 0x0083e8000c101d0a */
[----:B------:R1:W-:Y:S01]  /*27f0*/  @P1 STG.E.128 [R22.64], R12 ;  /* 0x0000000c16001986 */ /* 0x0003e2000c101d0a */
[----:B------:R-:W-:Y:S05]  /*2800*/  @!P0 EXIT ;  /* 0x000000000000894d */ /* 0x000fea0003800000 */
[----:B-1----:R-:W1:Y:S01]  /*2810*/  LDS.128 R4, [R0.X4+0x1800] ;  /* 0x0018000000047984 */ /* 0x002e620000004c00 */
[----:B------:R-:W-:-:S04]  /*2820*/  IMAD R53, R60, 0x8, R29 ;  /* 0x000000083c357824 */ /* 0x000fc800078e021d */
[----:B------:R-:W-:-:S06]  /*2830*/  IMAD.WIDE R52, R53, R52, c[0x0][0x170] ;  /* 0x00005c0035347625 */ /* 0x000fcc00078e0234 */
[----:B------:R-:W-:-:S05]  /*2840*/  IMAD.WIDE R52, R129, 0x4, R52 ;  /* 0x0000000481347825 */ /* 0x000fca00078e0234 */
[----:B-1----:R-:W-:Y:S01]  /*2850*/  STG.E.128 [R52.64], R4 ;  /* 0x0000000434007986 */ /* 0x002fe2000c101d0a */
[----:B------:R-:W-:Y:S05]  /*2860*/  EXIT ;  /* 0x000000000000794d */ /* 0x000fea0003800000 */
.L_x_3:
[----:B------:R-:W-:-:S00]  /*2870*/  BRA `(.L_x_3) ;  /* 0xfffffff000007947 */ /* 0x000fc0000383ffff */
[----:B------:R-:W-:-:S00]  /*2880*/  NOP ;  /* 0x0000000000007918 */ /* 0x000fc00000000000 */
[----:B------:R-:W-:-:S00]  /*2890*/  NOP ;  /* 0x0000000000007918 */ /* 0x000fc00000000000 */
[----:B------:R-:W-:-:S00]  /*28a0*/  NOP ;  /* 0x0000000000007918 */ /* 0x000fc00000000000 */
[----:B------:R-:W-:-:S00]  /*28b0*/  NOP ;  /* 0x0000000000007918 */ /* 0x000fc00000000000 */
[----:B------:R-:W-:-:S00]  /*28c0*/  NOP ;  /* 0x0000000000007918 */ /* 0x000fc00000000000 */
[----:B------:R-:W-:-:S00]  /*28d0*/  NOP ;  /* 0x0000000000007918 */ /* 0x000fc00000000000 */
[----:B------:R-:W-:-:S00]  /*28e0*/  NOP ;  /* 0x0000000000007918 */ /* 0x000fc00000000000 */
[----:B------:R-:W-:-:S00]  /*28f0*/  NOP ;  /* 0x0000000000007918 */ /* 0x000fc00000000000 */
.L_x_4:


//--------------------- .nv.shared.matmul_kernel  --------------------------
	.section	.nv.shared.matmul_kernel,"aw",@nobits
	.sectionflags	@""
	.align	16
